	.target	sm_100a

	.elftype	@"ET_EXEC"


//--------------------- .note.nv.tkinfo           --------------------------
	.section	.note.nv.tkinfo,"",@"SHT_NOTE"
	.sectionflags	@"SHF_NOTE_NV_TKINFO"
	.tkinfo
        /*0018*/ 	.word	0x00000002
        /*0030*/ 	.string	""
        /*0030*/ 	.string	"ptxas"
        /*0030*/ 	.string	"Cuda compilation tools, release 13.0, V13.0.88"
        /*0030*/ 	.string	"Build cuda_13.0.r13.0/compiler.36424714_0"
        /*0030*/ 	.string	"-arch sm_100a -m 64 "



//--------------------- .note.nv.cuinfo           --------------------------
	.section	.note.nv.cuinfo,"",@"SHT_NOTE"
	.sectionflags	@"SHF_NOTE_NV_CUINFO"
        /*0018*/ 	.short	0x0002
        /*001a*/ 	.short	0x0064
        /*001c*/ 	.short	0x0082
	.zero		2


//--------------------- .nv.info                  --------------------------
	.section	.nv.info,"",@"SHT_CUDA_INFO"
	.align	4


	//----- nvinfo : EIATTR_REGCOUNT
	.align		4
        /*0000*/ 	.byte	0x04, 0x2f
        /*0002*/ 	.short	(.L_20 - .L_19)
	.align		4
.L_19:
        /*0004*/ 	.word	index@(_ZN7cutlass13device_kernelINS_4gemm6kernel13GemmUniversalIN4cute5tupleIJiiiiEEENS1_10collective13CollectiveMmaINS1_35MainloopSm100TmaUmmaWarpSpecializedILi5ELi2ELi2ENS5_IJNS4_1CILi2EEENSA_ILi1EEESC_EEEEENS5_IJNSA_ILi256EEESF_NSA_ILi64EEEEEEaNS5_IJlSC_lEEEaSI_NS4_8TiledMMAINS4_8MMA_AtomIJNS4_21SM100_MMA_S8_2x1SM_SSIaaiLi256ELi256ELNS4_4UMMA5MajorE0ELSN_0ELNSM_8SaturateE0EEEEEENS4_6LayoutINS5_IJSC_SC_SC_EEENS5_IJNSA_ILi0EEEST_ST_EEEEENS5_IJNS4_10UnderscoreESW_SW_EEEEENS4_18SM100_TMA_2SM_LOADENS4_14ComposedLayoutINS4_7SwizzleILi2ELi4ELi3EEENS4_18smem_ptr_flag_bitsILi8EEENSR_INS5_IJNSA_ILi8EEESG_EEENS5_IJSG_SC_EEEEEEEvNS4_8identityESZ_S19_vS1A_EENS_8epilogue10collective18CollectiveEpilogueINS1C_23Sm100TmaWarpSpecializedILi4ELi2ELi64ELb0ELb0EEEJNS5_IJNSA_ILi128EEESF_SG_EEENS5_IJNSR_IS1H_SC_EENSR_ISG_SC_EEEEEaSI_aSI_NS1C_6fusion15FusionCallbacksIS1G_NS1M_17LinearCombinationIaiaiLNS_15FloatRoundStyleE2EEES1I_S1L_JEEENS4_5SM1004TMEM4LOAD26SM100_TMEM_LOAD_32dp32b64xENS4_13SM90_TMA_LOADES19_NS4_39AutoVectorizingCopyWithAssumedAlignmentILi128EEENS4_14SM90_TMA_STOREES19_S1Y_S1Y_EEEvvEEEEvNT_6ParamsE)
        /*0008*/ 	.word	0x000000b2


	//----- nvinfo : EIATTR_FRAME_SIZE
	.align		4
.L_20:
        /*000c*/ 	.byte	0x04, 0x11
        /*000e*/ 	.short	(.L_22 - .L_21)
	.align		4
.L_21:
        /*0010*/ 	.word	index@($__internal_2_$__cuda_sm10x_tcgen05_guardrail_trap_unallocated_columns_being_dealloced)
        /*0014*/ 	.word	0x00000000


	//----- nvinfo : EIATTR_FRAME_SIZE
	.align		4
.L_22:
        /*0018*/ 	.byte	0x04, 0x11
        /*001a*/ 	.short	(.L_24 - .L_23)
	.align		4
.L_23:
        /*001c*/ 	.word	index@($__internal_1_$__cuda_sm10x_tcgen05_guardrail_trap_phase_invalid_during_alloc)
        /*0020*/ 	.word	0x00000000


	//----- nvinfo : EIATTR_FRAME_SIZE
	.align		4
.L_24:
        /*0024*/ 	.byte	0x04, 0x11
        /*0026*/ 	.short	(.L_26 - .L_25)
	.align		4
.L_25:
        /*0028*/ 	.word	index@($__internal_0_$__cuda_sm10x_tcgen05_guardrail_trap_col_being_dealloced_not_returned_by_alloc)
        /*002c*/ 	.word	0x00000000


	//----- nvinfo : EIATTR_FRAME_SIZE
	.align		4
.L_26:
        /*0030*/ 	.byte	0x04, 0x11
        /*0032*/ 	.short	(.L_28 - .L_27)
	.align		4
.L_27:
        /*0034*/ 	.word	index@(_ZN7cutlass13device_kernelINS_4gemm6kernel13GemmUniversalIN4cute5tupleIJiiiiEEENS1_10collective13CollectiveMmaINS1_35MainloopSm100TmaUmmaWarpSpecializedILi5ELi2ELi2ENS5_IJNS4_1CILi2EEENSA_ILi1EEESC_EEEEENS5_IJNSA_ILi256EEESF_NSA_ILi64EEEEEEaNS5_IJlSC_lEEEaSI_NS4_8TiledMMAINS4_8MMA_AtomIJNS4_21SM100_MMA_S8_2x1SM_SSIaaiLi256ELi256ELNS4_4UMMA5MajorE0ELSN_0ELNSM_8SaturateE0EEEEEENS4_6LayoutINS5_IJSC_SC_SC_EEENS5_IJNSA_ILi0EEEST_ST_EEEEENS5_IJNS4_10UnderscoreESW_SW_EEEEENS4_18SM100_TMA_2SM_LOADENS4_14ComposedLayoutINS4_7SwizzleILi2ELi4ELi3EEENS4_18smem_ptr_flag_bitsILi8EEENSR_INS5_IJNSA_ILi8EEESG_EEENS5_IJSG_SC_EEEEEEEvNS4_8identityESZ_S19_vS1A_EENS_8epilogue10collective18CollectiveEpilogueINS1C_23Sm100TmaWarpSpecializedILi4ELi2ELi64ELb0ELb0EEEJNS5_IJNSA_ILi128EEESF_SG_EEENS5_IJNSR_IS1H_SC_EENSR_ISG_SC_EEEEEaSI_aSI_NS1C_6fusion15FusionCallbacksIS1G_NS1M_17LinearCombinationIaiaiLNS_15FloatRoundStyleE2EEES1I_S1L_JEEENS4_5SM1004TMEM4LOAD26SM100_TMEM_LOAD_32dp32b64xENS4_13SM90_TMA_LOADES19_NS4_39AutoVectorizingCopyWithAssumedAlignmentILi128EEENS4_14SM90_TMA_STOREES19_S1Y_S1Y_EEEvvEEEEvNT_6ParamsE)
        /*0038*/ 	.word	0x00000000


	//----- nvinfo : EIATTR_MIN_STACK_SIZE
	.align		4
.L_28:
        /*003c*/ 	.byte	0x04, 0x12
        /*003e*/ 	.short	(.L_30 - .L_29)
	.align		4
.L_29:
        /*0040*/ 	.word	index@(_ZN7cutlass13device_kernelINS_4gemm6kernel13GemmUniversalIN4cute5tupleIJiiiiEEENS1_10collective13CollectiveMmaINS1_35MainloopSm100TmaUmmaWarpSpecializedILi5ELi2ELi2ENS5_IJNS4_1CILi2EEENSA_ILi1EEESC_EEEEENS5_IJNSA_ILi256EEESF_NSA_ILi64EEEEEEaNS5_IJlSC_lEEEaSI_NS4_8TiledMMAINS4_8MMA_AtomIJNS4_21SM100_MMA_S8_2x1SM_SSIaaiLi256ELi256ELNS4_4UMMA5MajorE0ELSN_0ELNSM_8SaturateE0EEEEEENS4_6LayoutINS5_IJSC_SC_SC_EEENS5_IJNSA_ILi0EEEST_ST_EEEEENS5_IJNS4_10UnderscoreESW_SW_EEEEENS4_18SM100_TMA_2SM_LOADENS4_14ComposedLayoutINS4_7SwizzleILi2ELi4ELi3EEENS4_18smem_ptr_flag_bitsILi8EEENSR_INS5_IJNSA_ILi8EEESG_EEENS5_IJSG_SC_EEEEEEEvNS4_8identityESZ_S19_vS1A_EENS_8epilogue10collective18CollectiveEpilogueINS1C_23Sm100TmaWarpSpecializedILi4ELi2ELi64ELb0ELb0EEEJNS5_IJNSA_ILi128EEESF_SG_EEENS5_IJNSR_IS1H_SC_EENSR_ISG_SC_EEEEEaSI_aSI_NS1C_6fusion15FusionCallbacksIS1G_NS1M_17LinearCombinationIaiaiLNS_15FloatRoundStyleE2EEES1I_S1L_JEEENS4_5SM1004TMEM4LOAD26SM100_TMEM_LOAD_32dp32b64xENS4_13SM90_TMA_LOADES19_NS4_39AutoVectorizingCopyWithAssumedAlignmentILi128EEENS4_14SM90_TMA_STOREES19_S1Y_S1Y_EEEvvEEEEvNT_6ParamsE)
        /*0044*/ 	.word	0x00000000
.L_30:


//--------------------- .nv.compat                --------------------------
	.section	.nv.compat,"",@"SHT_CUDA_COMPAT_INFO"
	.align	4
        /*0000*/ 	.byte	0x02, 0x09, 0x01, 0x00, 0x02, 0x02, 0x03, 0x00, 0x02, 0x05, 0x06, 0x00, 0x03, 0x07, 0x01, 0x01
        /*0010*/ 	.byte	0x02, 0x03, 0x01, 0x00, 0x02, 0x06, 0x01, 0x00, 0x04, 0x0b, 0x08, 0x00, 0x01, 0x00, 0x00, 0x00
        /*0020*/ 	.byte	0x00, 0x00, 0x00, 0x00


//--------------------- .nv.info._ZN7cutlass13device_kernelINS_4gemm6kernel13GemmUniversalIN4cute5tupleIJiiiiEEENS1_10collective13CollectiveMmaINS1_35MainloopSm100TmaUmmaWarpSpecializedILi5ELi2ELi2ENS5_IJNS4_1CILi2EEENSA_ILi1EEESC_EEEEENS5_IJNSA_ILi256EEESF_NSA_ILi64EEEEEEaNS5_IJlSC_lEEEaSI_NS4_8TiledMMAINS4_8MMA_AtomIJNS4_21SM100_MMA_S8_2x1SM_SSIaaiLi256ELi256ELNS4_4UMMA5MajorE0ELSN_0ELNSM_8SaturateE0EEEEEENS4_6LayoutINS5_IJSC_SC_SC_EEENS5_IJNSA_ILi0EEEST_ST_EEEEENS5_IJNS4_10UnderscoreESW_SW_EEEEENS4_18SM100_TMA_2SM_LOADENS4_14ComposedLayoutINS4_7SwizzleILi2ELi4ELi3EEENS4_18smem_ptr_flag_bitsILi8EEENSR_INS5_IJNSA_ILi8EEESG_EEENS5_IJSG_SC_EEEEEEEvNS4_8identityESZ_S19_vS1A_EENS_8epilogue10collective18CollectiveEpilogueINS1C_23Sm100TmaWarpSpecializedILi4ELi2ELi64ELb0ELb0EEEJNS5_IJNSA_ILi128EEESF_SG_EEENS5_IJNSR_IS1H_SC_EENSR_ISG_SC_EEEEEaSI_aSI_NS1C_6fusion15FusionCallbacksIS1G_NS1M_17LinearCombinationIaiaiLNS_15FloatRoundStyleE2EEES1I_S1L_JEEENS4_5SM1004TMEM4LOAD26SM100_TMEM_LOAD_32dp32b64xENS4_13SM90_TMA_LOADES19_NS4_39AutoVectorizingCopyWithAssumedAlignmentILi128EEENS4_14SM90_TMA_STOREES19_S1Y_S1Y_EEEvvEEEEvNT_6ParamsE --------------------------
	.section	.nv.info._ZN7cutlass13device_kernelINS_4gemm6kernel13GemmUniversalIN4cute5tupleIJiiiiEEENS1_10collective13CollectiveMmaINS1_35MainloopSm100TmaUmmaWarpSpecializedILi5ELi2ELi2ENS5_IJNS4_1CILi2EEENSA_ILi1EEESC_EEEEENS5_IJNSA_ILi256EEESF_NSA_ILi64EEEEEEaNS5_IJlSC_lEEEaSI_NS4_8TiledMMAINS4_8MMA_AtomIJNS4_21SM100_MMA_S8_2x1SM_SSIaaiLi256ELi256ELNS4_4UMMA5MajorE0ELSN_0ELNSM_8SaturateE0EEEEEENS4_6LayoutINS5_IJSC_SC_SC_EEENS5_IJNSA_ILi0EEEST_ST_EEEEENS5_IJNS4_10UnderscoreESW_SW_EEEEENS4_18SM100_TMA_2SM_LOADENS4_14ComposedLayoutINS4_7SwizzleILi2ELi4ELi3EEENS4_18smem_ptr_flag_bitsILi8EEENSR_INS5_IJNSA_ILi8EEESG_EEENS5_IJSG_SC_EEEEEEEvNS4_8identityESZ_S19_vS1A_EENS_8epilogue10collective18CollectiveEpilogueINS1C_23Sm100TmaWarpSpecializedILi4ELi2ELi64ELb0ELb0EEEJNS5_IJNSA_ILi128EEESF_SG_EEENS5_IJNSR_IS1H_SC_EENSR_ISG_SC_EEEEEaSI_aSI_NS1C_6fusion15FusionCallbacksIS1G_NS1M_17LinearCombinationIaiaiLNS_15FloatRoundStyleE2EEES1I_S1L_JEEENS4_5SM1004TMEM4LOAD26SM100_TMEM_LOAD_32dp32b64xENS4_13SM90_TMA_LOADES19_NS4_39AutoVectorizingCopyWithAssumedAlignmentILi128EEENS4_14SM90_TMA_STOREES19_S1Y_S1Y_EEEvvEEEEvNT_6ParamsE,"",@"SHT_CUDA_INFO"
	.sectionflags	@""
	.align	4


	//----- nvinfo : EIATTR_CUDA_API_VERSION
	.align		4
        /*0000*/ 	.byte	0x04, 0x37
        /*0002*/ 	.short	(.L_32 - .L_31)
.L_31:
        /*0004*/ 	.word	0x00000082


	//----- nvinfo : EIATTR_KPARAM_INFO
	.align		4
.L_32:
        /*0008*/ 	.byte	0x04, 0x17
        /*000a*/ 	.short	(.L_34 - .L_33)
.L_33:
        /*000c*/ 	.word	0x00000000
        /*0010*/ 	.short	0x0000
        /*0012*/ 	.short	0x0000
        /*0014*/ 	.byte	0x00, 0xf0, 0x01, 0x20


	//----- nvinfo : EIATTR_AT_ENTRY_FRAGMENTS
	.align		4
.L_34:
        /*0018*/ 	.byte	0x04, 0x4f
        /*001a*/ 	.short	(.L_36 - .L_35)


	//   ....[0]....
.L_35:
        /*001c*/ 	.word	0x00000007


	//----- nvinfo : EIATTR_RESERVED_SMEM_USED
	.align		4
.L_36:
        /*0020*/ 	.byte	0x01, 0x41
	.zero		2


	//----- nvinfo : EIATTR_SPARSE_MMA_MASK
	.align		4
        /*0024*/ 	.byte	0x03, 0x50
        /*0026*/ 	.short	0x0000


	//----- nvinfo : EIATTR_TCGEN05_2CTA_USED
	.align		4
        /*0028*/ 	.byte	0x01, 0x52
	.zero		2


	//----- nvinfo : EIATTR_MAXREG_COUNT
	.align		4
        /*002c*/ 	.byte	0x03, 0x1b
        /*002e*/ 	.short	0x00ff


	//----- nvinfo : EIATTR_NUM_BARRIERS
	.align		4
        /*0030*/ 	.byte	0x02, 0x4c
        /*0032*/ 	.byte	0x07
	.zero		1


	//----- nvinfo : EIATTR_EXTERNS
	.align		4
        /*0034*/ 	.byte	0x04, 0x0f
        /*0036*/ 	.short	(.L_38 - .L_37)


	//   ....[0]....
	.align		4
.L_37:
        /*0038*/ 	.word	index@(__assertfail)


	//----- nvinfo : EIATTR_MERCURY_ISA_VERSION
	.align		4
.L_38:
        /*003c*/ 	.byte	0x03, 0x5f
        /*003e*/ 	.short	0x0101


	//----- nvinfo : EIATTR_INT_WARP_WIDE_INSTR_OFFSETS
	.align		4
        /*0040*/ 	.byte	0x04, 0x31
        /*0042*/ 	.short	(.L_40 - .L_39)


	//   ....[0]....
.L_39:
        /*0044*/ 	.word	0x00000cf0


	//   ....[1]....
        /*0048*/ 	.word	0x00000d90


	//   ....[2]....
        /*004c*/ 	.word	0x000020c0


	//   ....[3]....
        /*0050*/ 	.word	0x00003e30


	//   ....[4]....
        /*0054*/ 	.word	0x00003e50


	//   ....[5]....
        /*0058*/ 	.word	0x00003e80


	//   ....[6]....
        /*005c*/ 	.word	0x000047c0


	//   ....[7]....
        /*0060*/ 	.word	0x00004830


	//   ....[8]....
        /*0064*/ 	.word	0x00004910


	//   ....[9]....
        /*0068*/ 	.word	0x00004990


	//   ....[10]....
        /*006c*/ 	.word	0x00004aa0


	//   ....[11]....
        /*0070*/ 	.word	0x00004b30


	//   ....[12]....
        /*0074*/ 	.word	0x00004d10


	//   ....[13]....
        /*0078*/ 	.word	0x00004e70


	//----- nvinfo : EIATTR_COOP_GROUP_MASK_REGIDS
	.align		4
.L_40:
        /*007c*/ 	.byte	0x04, 0x29
        /*007e*/ 	.short	(.L_42 - .L_41)


	//   ....[0]....
.L_41:
        /*0080*/ 	.word	0xffffffff


	//   ....[1]....
        /*0084*/ 	.word	0xffffffff


	//   ....[2]....
        /*0088*/ 	.word	0xffffffff


	//   ....[3]....
        /*008c*/ 	.word	0xffffffff


	//   ....[4]....
        /*0090*/ 	.word	0xffffffff


	//   ....[5]....
        /*0094*/ 	.word	0xffffffff


	//   ....[6]....
        /*0098*/ 	.word	0xffffffff


	//   ....[7]....
        /*009c*/ 	.word	0xffffffff


	//   ....[8]....
        /*00a0*/ 	.word	0xffffffff


	//   ....[9]....
        /*00a4*/ 	.word	0xffffffff


	//   ....[10]....
        /*00a8*/ 	.word	0xffffffff


	//   ....[11]....
        /*00ac*/ 	.word	0xffffffff


	//   ....[12]....
        /*00b0*/ 	.word	0xffffffff


	//   ....[13]....
        /*00b4*/ 	.word	0xffffffff


	//----- nvinfo : EIATTR_COOP_GROUP_INSTR_OFFSETS
	.align		4
.L_42:
        /*00b8*/ 	.byte	0x04, 0x28
        /*00ba*/ 	.short	(.L_44 - .L_43)


	//   ....[0]....
.L_43:
        /*00bc*/ 	.word	0x000000c0


	//   ....[1]....
        /*00c0*/ 	.word	0x00000500


	//   ....[2]....
        /*00c4*/ 	.word	0x000006a0


	//   ....[3]....
        /*00c8*/ 	.word	0x00000830


	//   ....[4]....
        /*00cc*/ 	.word	0x00000920


	//   ....[5]....
        /*00d0*/ 	.word	0x00000a80


	//   ....[6]....
        /*00d4*/ 	.word	0x00000bd0


	//   ....[7]....
        /*00d8*/ 	.word	0x00000e10


	//   ....[8]....
        /*00dc*/ 	.word	0x00001fa0


	//   ....[9]....
        /*00e0*/ 	.word	0x00002e10


	//   ....[10]....
        /*00e4*/ 	.word	0x000032e0


	//   ....[11]....
        /*00e8*/ 	.word	0x00003310


	//   ....[12]....
        /*00ec*/ 	.word	0x00003d30


	//   ....[13]....
        /*00f0*/ 	.word	0x00003f40


	//----- nvinfo : EIATTR_VRC_CTA_INIT_COUNT
	.align		4
.L_44:
        /*00f4*/ 	.byte	0x02, 0x4a
        /*00f6*/ 	.byte	0x80
	.zero		1


	//----- nvinfo : EIATTR_SYSCALL_OFFSETS
	.align		4
        /*00f8*/ 	.byte	0x04, 0x46
        /*00fa*/ 	.short	(.L_46 - .L_45)


	//   ....[0]....
.L_45:
        /*00fc*/ 	.word	0x000058f0


	//   ....[1]....
        /*0100*/ 	.word	0x00005a30


	//   ....[2]....
        /*0104*/ 	.word	0x00006290


	//   ....[3]....
        /*0108*/ 	.word	0x00007890


	//   ....[4]....
        /*010c*/ 	.word	0x00008e30


	//   ....[5]....
        /*0110*/ 	.word	0x0000a400


	//----- nvinfo : EIATTR_MBARRIER_INSTR_OFFSETS
	.align		4
.L_46:
        /*0114*/ 	.byte	0x04, 0x39
        /*0116*/ 	.short	(.L_48 - .L_47)


	//   ....[0]....
.L_47:
        /*0118*/ 	.word	0x000005f0
        /*011c*/ 	.word	0x000000ff
        /*0120*/ 	.word	0x00000000
        /*0124*/ 	.short	0x0100
        /*0126*/ 	.byte	0x08
	.zero		1


	//   ....[1]....
        /*0128*/ 	.word	0x00000600
        /*012c*/ 	.word	0x000000ff
        /*0130*/ 	.word	0x00000028
        /*0134*/ 	.short	0x0100
        /*0136*/ 	.byte	0x08
	.zero		1


	//   ....[2]....
        /*0138*/ 	.word	0x00000610
        /*013c*/ 	.word	0x000000ff
        /*0140*/ 	.word	0x00000008
        /*0144*/ 	.short	0x0100
        /*0146*/ 	.byte	0x08
	.zero		1


	//   ....[3]....
        /*0148*/ 	.word	0x00000620
        /*014c*/ 	.word	0x000000ff
        /*0150*/ 	.word	0x00000030
        /*0154*/ 	.short	0x0100
        /*0156*/ 	.byte	0x08
	.zero		1


	//   ....[4]....
        /*0158*/ 	.word	0x00000630
        /*015c*/ 	.word	0x000000ff
        /*0160*/ 	.word	0x00000010
        /*0164*/ 	.short	0x0100
        /*0166*/ 	.byte	0x08
	.zero		1


	//   ....[5]....
        /*0168*/ 	.word	0x00000640
        /*016c*/ 	.word	0x000000ff
        /*0170*/ 	.word	0x00000038
        /*0174*/ 	.short	0x0100
        /*0176*/ 	.byte	0x08
	.zero		1


	//   ....[6]....
        /*0178*/ 	.word	0x00000650
        /*017c*/ 	.word	0x000000ff
        /*0180*/ 	.word	0x00000018
        /*0184*/ 	.short	0x0100
        /*0186*/ 	.byte	0x08
	.zero		1


	//   ....[7]....
        /*0188*/ 	.word	0x00000660
        /*018c*/ 	.word	0x000000ff
        /*0190*/ 	.word	0x00000040
        /*0194*/ 	.short	0x0100
        /*0196*/ 	.byte	0x08
	.zero		1


	//   ....[8]....
        /*0198*/ 	.word	0x00000670
        /*019c*/ 	.word	0x000000ff
        /*01a0*/ 	.word	0x00000020
        /*01a4*/ 	.short	0x0100
        /*01a6*/ 	.byte	0x08
	.zero		1


	//   ....[9]....
        /*01a8*/ 	.word	0x00000680
        /*01ac*/ 	.word	0x000000ff
        /*01b0*/ 	.word	0x00000048
        /*01b4*/ 	.short	0x0100
        /*01b6*/ 	.byte	0x08
	.zero		1


	//   ....[10]....
        /*01b8*/ 	.word	0x000007a0
        /*01bc*/ 	.word	0x000000ff
        /*01c0*/ 	.word	0x00000050
        /*01c4*/ 	.short	0x0100
        /*01c6*/ 	.byte	0x09
	.zero		1


	//   ....[11]....
        /*01c8*/ 	.word	0x000007b0
        /*01cc*/ 	.word	0x000000ff
        /*01d0*/ 	.word	0x00000070
        /*01d4*/ 	.short	0x0100
        /*01d6*/ 	.byte	0x09
	.zero		1


	//   ....[12]....
        /*01d8*/ 	.word	0x000007c0
        /*01dc*/ 	.word	0x000000ff
        /*01e0*/ 	.word	0x00000058
        /*01e4*/ 	.short	0x0100
        /*01e6*/ 	.byte	0x09
	.zero		1


	//   ....[13]....
        /*01e8*/ 	.word	0x000007d0
        /*01ec*/ 	.word	0x000000ff
        /*01f0*/ 	.word	0x00000078
        /*01f4*/ 	.short	0x0100
        /*01f6*/ 	.byte	0x09
	.zero		1


	//   ....[14]....
        /*01f8*/ 	.word	0x000007e0
        /*01fc*/ 	.word	0x000000ff
        /*0200*/ 	.word	0x00000060
        /*0204*/ 	.short	0x0100
        /*0206*/ 	.byte	0x09
	.zero		1


	//   ....[15]....
        /*0208*/ 	.word	0x000007f0
        /*020c*/ 	.word	0x000000ff
        /*0210*/ 	.word	0x00000080
        /*0214*/ 	.short	0x0100
        /*0216*/ 	.byte	0x09
	.zero		1


	//   ....[16]....
        /*0218*/ 	.word	0x00000800
        /*021c*/ 	.word	0x000000ff
        /*0220*/ 	.word	0x00000068
        /*0224*/ 	.short	0x0100
        /*0226*/ 	.byte	0x09
	.zero		1


	//   ....[17]....
        /*0228*/ 	.word	0x00000810
        /*022c*/ 	.word	0x000000ff
        /*0230*/ 	.word	0x00000088
        /*0234*/ 	.short	0x0100
        /*0236*/ 	.byte	0x09
	.zero		1


	//   ....[18]....
        /*0238*/ 	.word	0x000008f0
        /*023c*/ 	.word	0x000000ff
        /*0240*/ 	.word	0x00000090
        /*0244*/ 	.short	0x0100
        /*0246*/ 	.byte	0x08
	.zero		1


	//   ....[19]....
        /*0248*/ 	.word	0x00000900
        /*024c*/ 	.word	0x000000ff
        /*0250*/ 	.word	0x00000098
        /*0254*/ 	.short	0x0100
        /*0256*/ 	.byte	0x08
	.zero		1


	//   ....[20]....
        /*0258*/ 	.word	0x00000a30
        /*025c*/ 	.word	0x000000ff
        /*0260*/ 	.word	0x000000a0
        /*0264*/ 	.short	0x0100
        /*0266*/ 	.byte	0x08
	.zero		1


	//   ....[21]....
        /*0268*/ 	.word	0x00000a40
        /*026c*/ 	.word	0x000000ff
        /*0270*/ 	.word	0x000000b0
        /*0274*/ 	.short	0x0100
        /*0276*/ 	.byte	0x08
	.zero		1


	//   ....[22]....
        /*0278*/ 	.word	0x00000a50
        /*027c*/ 	.word	0x000000ff
        /*0280*/ 	.word	0x000000a8
        /*0284*/ 	.short	0x0100
        /*0286*/ 	.byte	0x08
	.zero		1


	//   ....[23]....
        /*0288*/ 	.word	0x00000a60
        /*028c*/ 	.word	0x000000ff
        /*0290*/ 	.word	0x000000b8
        /*0294*/ 	.short	0x0100
        /*0296*/ 	.byte	0x08
	.zero		1


	//   ....[24]....
        /*0298*/ 	.word	0x00000b80
        /*029c*/ 	.word	0x000000ff
        /*02a0*/ 	.word	0x000000c0
        /*02a4*/ 	.short	0x0100
        /*02a6*/ 	.byte	0x09
	.zero		1


	//   ....[25]....
        /*02a8*/ 	.word	0x00000b90
        /*02ac*/ 	.word	0x000000ff
        /*02b0*/ 	.word	0x000000d0
        /*02b4*/ 	.short	0x0100
        /*02b6*/ 	.byte	0x09
	.zero		1


	//   ....[26]....
        /*02b8*/ 	.word	0x00000ba0
        /*02bc*/ 	.word	0x000000ff
        /*02c0*/ 	.word	0x000000c8
        /*02c4*/ 	.short	0x0100
        /*02c6*/ 	.byte	0x09
	.zero		1


	//   ....[27]....
        /*02c8*/ 	.word	0x00000bb0
        /*02cc*/ 	.word	0x000000ff
        /*02d0*/ 	.word	0x000000d8
        /*02d4*/ 	.short	0x0100
        /*02d6*/ 	.byte	0x09
	.zero		1


	//   ....[28]....
        /*02d8*/ 	.word	0x00000ca0
        /*02dc*/ 	.word	0x000000ff
        /*02e0*/ 	.word	0x000000e0
        /*02e4*/ 	.short	0x0100
        /*02e6*/ 	.byte	0x08
	.zero		1


	//   ....[29]....
        /*02e8*/ 	.word	0x00000cb0
        /*02ec*/ 	.word	0x000000ff
        /*02f0*/ 	.word	0x000000f0
        /*02f4*/ 	.short	0x0100
        /*02f6*/ 	.byte	0x08
	.zero		1


	//   ....[30]....
        /*02f8*/ 	.word	0x00000cc0
        /*02fc*/ 	.word	0x000000ff
        /*0300*/ 	.word	0x000000e8
        /*0304*/ 	.short	0x0100
        /*0306*/ 	.byte	0x08
	.zero		1


	//   ....[31]....
        /*0308*/ 	.word	0x00000cd0
        /*030c*/ 	.word	0x000000ff
        /*0310*/ 	.word	0x000000f8
        /*0314*/ 	.short	0x0100
        /*0316*/ 	.byte	0x08
	.zero		1


	//   ....[32]....
        /*0318*/ 	.word	0x00000dc0
        /*031c*/ 	.word	0x000000ff
        /*0320*/ 	.word	0x00000100
        /*0324*/ 	.short	0x0100
        /*0326*/ 	.byte	0x07
	.zero		1


	//   ....[33]....
        /*0328*/ 	.word	0x000017d0
        /*032c*/ 	.word	0x00000003
        /*0330*/ 	.word	0x000000f0
        /*0334*/ 	.short	0x010a
        /*0336*/ 	.byte	0xff
	.zero		1


	//   ....[34]....
        /*0338*/ 	.word	0x00001800
        /*033c*/ 	.word	0x00000003
        /*0340*/ 	.word	0x000000e0
        /*0344*/ 	.short	0x0101
        /*0346*/ 	.byte	0xff
	.zero		1


	//   ....[35]....
        /*0348*/ 	.word	0x00001900
        /*034c*/ 	.word	0x000000ff
        /*0350*/ 	.word	0x00000028
        /*0354*/ 	.short	0x010a
        /*0356*/ 	.byte	0x08
	.zero		1


	//   ....[36]....
        /*0358*/ 	.word	0x000019c0
        /*035c*/ 	.word	0x000000ff
        /*0360*/ 	.word	0x00000028
        /*0364*/ 	.short	0x010a
        /*0366*/ 	.byte	0x21
	.zero		1


	//   ....[37]....
        /*0368*/ 	.word	0x00001b80
        /*036c*/ 	.word	0x000000ff
        /*0370*/ 	.word	0x00000028
        /*0374*/ 	.short	0x010a
        /*0376*/ 	.byte	0x08
	.zero		1


	//   ....[38]....
        /*0378*/ 	.word	0x00001c60
        /*037c*/ 	.word	0x000000ff
        /*0380*/ 	.word	0x00000098
        /*0384*/ 	.short	0x0101
        /*0386*/ 	.byte	0x06
	.zero		1


	//   ....[39]....
        /*0388*/ 	.word	0x00001c80
        /*038c*/ 	.word	0x000000ff
        /*0390*/ 	.word	0x00000028
        /*0394*/ 	.short	0x010a
        /*0396*/ 	.byte	0x08
	.zero		1


	//   ....[40]....
        /*0398*/ 	.word	0x00001d00
        /*039c*/ 	.word	0x000000ff
        /*03a0*/ 	.word	0x00000028
        /*03a4*/ 	.short	0x010a
        /*03a6*/ 	.byte	0x11
	.zero		1


	//   ....[41]....
        /*03a8*/ 	.word	0x00001e90
        /*03ac*/ 	.word	0x000000ff
        /*03b0*/ 	.word	0x00000028
        /*03b4*/ 	.short	0x010a
        /*03b6*/ 	.byte	0x08
	.zero		1


	//   ....[42]....
        /*03b8*/ 	.word	0x00001fd0
        /*03bc*/ 	.word	0x00000002
        /*03c0*/ 	.word	0x000000a0
        /*03c4*/ 	.short	0x010a
        /*03c6*/ 	.byte	0xff
	.zero		1


	//   ....[43]....
        /*03c8*/ 	.word	0x00002090
        /*03cc*/ 	.word	0x00000002
        /*03d0*/ 	.word	0x00000000
        /*03d4*/ 	.short	0x0101
        /*03d6*/ 	.byte	0xff
	.zero		1


	//   ....[44]....
        /*03d8*/ 	.word	0x000025f0
        /*03dc*/ 	.word	0x000000ff
        /*03e0*/ 	.word	0x00000000
        /*03e4*/ 	.short	0x010a
        /*03e6*/ 	.byte	0x04
	.zero		1


	//   ....[45]....
        /*03e8*/ 	.word	0x00002680
        /*03ec*/ 	.word	0x000000ff
        /*03f0*/ 	.word	0x00000000
        /*03f4*/ 	.short	0x010a
        /*03f6*/ 	.byte	0x04
	.zero		1


	//   ....[46]....
        /*03f8*/ 	.word	0x00002710
        /*03fc*/ 	.word	0x000000ff
        /*0400*/ 	.word	0x00000000
        /*0404*/ 	.short	0x010a
        /*0406*/ 	.byte	0x04
	.zero		1


	//   ....[47]....
        /*0408*/ 	.word	0x000027a0
        /*040c*/ 	.word	0x000000ff
        /*0410*/ 	.word	0x00000000
        /*0414*/ 	.short	0x010a
        /*0416*/ 	.byte	0x04
	.zero		1


	//   ....[48]....
        /*0418*/ 	.word	0x00002840
        /*041c*/ 	.word	0x00000000
        /*0420*/ 	.word	0x00000000
        /*0424*/ 	.short	0x010a
        /*0426*/ 	.byte	0xff
	.zero		1


	//   ....[49]....
        /*0428*/ 	.word	0x00002970
        /*042c*/ 	.word	0x00000000
        /*0430*/ 	.word	0x000000e0
        /*0434*/ 	.short	0x010a
        /*0436*/ 	.byte	0xff
	.zero		1


	//   ....[50]....
        /*0438*/ 	.word	0x000029e0
        /*043c*/ 	.word	0x00000004
        /*0440*/ 	.word	0x00000000
        /*0444*/ 	.short	0x0101
        /*0446*/ 	.byte	0xff
	.zero		1


	//   ....[51]....
        /*0448*/ 	.word	0x00002a00
        /*044c*/ 	.word	0x000000ff
        /*0450*/ 	.word	0x000000b0
        /*0454*/ 	.short	0x010a
        /*0456*/ 	.byte	0x05
	.zero		1


	//   ....[52]....
        /*0458*/ 	.word	0x00002b20
        /*045c*/ 	.word	0x00000000
        /*0460*/ 	.word	0x000000a0
        /*0464*/ 	.short	0x010a
        /*0466*/ 	.byte	0xff
	.zero		1


	//   ....[53]....
        /*0468*/ 	.word	0x00002c20
        /*046c*/ 	.word	0x00000000
        /*0470*/ 	.word	0x00000000
        /*0474*/ 	.short	0x0101
        /*0476*/ 	.byte	0xff
	.zero		1


	//   ....[54]....
        /*0478*/ 	.word	0x00002cb0
        /*047c*/ 	.word	0x000000ff
        /*0480*/ 	.word	0x000000b0
        /*0484*/ 	.short	0x0106
        /*0486*/ 	.byte	0x05
	.zero		1


	//   ....[55]....
        /*0488*/ 	.word	0x00002cd0
        /*048c*/ 	.word	0x000000ff
        /*0490*/ 	.word	0x000000b0
        /*0494*/ 	.short	0x010a
        /*0496*/ 	.byte	0x05
	.zero		1


	//   ....[56]....
        /*0498*/ 	.word	0x00002d60
        /*049c*/ 	.word	0x000000ff
        /*04a0*/ 	.word	0x000000b0
        /*04a4*/ 	.short	0x0106
        /*04a6*/ 	.byte	0x04
	.zero		1


	//   ....[57]....
        /*04a8*/ 	.word	0x00002da0
        /*04ac*/ 	.word	0x00000000
        /*04b0*/ 	.word	0x000000b0
        /*04b4*/ 	.short	0x010a
        /*04b6*/ 	.byte	0xff
	.zero		1


	//   ....[58]....
        /*04b8*/ 	.word	0x00002fe0
        /*04bc*/ 	.word	0x000000ff
        /*04c0*/ 	.word	0x00000008
        /*04c4*/ 	.short	0x010a
        /*04c6*/ 	.byte	0x06
	.zero		1


	//   ....[59]....
        /*04c8*/ 	.word	0x00003000
        /*04cc*/ 	.word	0x000000ff
        /*04d0*/ 	.word	0x00000008
        /*04d4*/ 	.short	0x010a
        /*04d6*/ 	.byte	0x06
	.zero		1


	//   ....[60]....
        /*04d8*/ 	.word	0x00003190
        /*04dc*/ 	.word	0x000000ff
        /*04e0*/ 	.word	0x00000008
        /*04e4*/ 	.short	0x010a
        /*04e6*/ 	.byte	0x06
	.zero		1


	//   ....[61]....
        /*04e8*/ 	.word	0x000031b0
        /*04ec*/ 	.word	0x000000ff
        /*04f0*/ 	.word	0x00000008
        /*04f4*/ 	.short	0x010a
        /*04f6*/ 	.byte	0x06
	.zero		1


	//   ....[62]....
        /*04f8*/ 	.word	0x00003270
        /*04fc*/ 	.word	0x000000ff
        /*0500*/ 	.word	0x00000000
        /*0504*/ 	.short	0x0101
        /*0506*/ 	.byte	0x07
	.zero		1


	//   ....[63]....
        /*0508*/ 	.word	0x00003570
        /*050c*/ 	.word	0x00000000
        /*0510*/ 	.word	0x000000a0
        /*0514*/ 	.short	0x010a
        /*0516*/ 	.byte	0xff
	.zero		1


	//   ....[64]....
        /*0518*/ 	.word	0x00003630
        /*051c*/ 	.word	0x00000000
        /*0520*/ 	.word	0x00000000
        /*0524*/ 	.short	0x0101
        /*0526*/ 	.byte	0xff
	.zero		1


	//   ....[65]....
        /*0528*/ 	.word	0x000036f0
        /*052c*/ 	.word	0x000000ff
        /*0530*/ 	.word	0x00000000
        /*0534*/ 	.short	0x010a
        /*0536*/ 	.byte	0x06
	.zero		1


	//   ....[66]....
        /*0538*/ 	.word	0x00003700
        /*053c*/ 	.word	0x000000ff
        /*0540*/ 	.word	0x000000d0
        /*0544*/ 	.short	0x010a
        /*0546*/ 	.byte	0x0a
	.zero		1


	//   ....[67]....
        /*0548*/ 	.word	0x000037b0
        /*054c*/ 	.word	0x000000ff
        /*0550*/ 	.word	0x00000000
        /*0554*/ 	.short	0x010a
        /*0556*/ 	.byte	0x09
	.zero		1


	//   ....[68]....
        /*0558*/ 	.word	0x000038f0
        /*055c*/ 	.word	0x000000ff
        /*0560*/ 	.word	0x00000000
        /*0564*/ 	.short	0x010a
        /*0566*/ 	.byte	0x06
	.zero		1


	//   ....[69]....
        /*0568*/ 	.word	0x00003b40
        /*056c*/ 	.word	0x000000ff
        /*0570*/ 	.word	0x00000000
        /*0574*/ 	.short	0x010a
        /*0576*/ 	.byte	0x05
	.zero		1


	//   ....[70]....
        /*0578*/ 	.word	0x00003be0
        /*057c*/ 	.word	0x00000000
        /*0580*/ 	.word	0x00000000
        /*0584*/ 	.short	0x010a
        /*0586*/ 	.byte	0xff
	.zero		1


	//   ....[71]....
        /*0588*/ 	.word	0x00003c20
        /*058c*/ 	.word	0x00000000
        /*0590*/ 	.word	0x00000000
        /*0594*/ 	.short	0x010a
        /*0596*/ 	.byte	0xff
	.zero		1


	//   ....[72]....
        /*0598*/ 	.word	0x00003c90
        /*059c*/ 	.word	0x000000ff
        /*05a0*/ 	.word	0x00000000
        /*05a4*/ 	.short	0x0101
        /*05a6*/ 	.byte	0x05
	.zero		1


	//   ....[73]....
        /*05a8*/ 	.word	0x00003cd0
        /*05ac*/ 	.word	0x000000ff
        /*05b0*/ 	.word	0x00000100
        /*05b4*/ 	.short	0x010a
        /*05b6*/ 	.byte	0x08
	.zero		1


	//   ....[74]....
        /*05b8*/ 	.word	0x00003d20
        /*05bc*/ 	.word	0x000000ff
        /*05c0*/ 	.word	0x00000000
        /*05c4*/ 	.short	0x0101
        /*05c6*/ 	.byte	0x05
	.zero		1


	//   ....[75]....
        /*05c8*/ 	.word	0x00004170
        /*05cc*/ 	.word	0x00000000
        /*05d0*/ 	.word	0x000000a0
        /*05d4*/ 	.short	0x010a
        /*05d6*/ 	.byte	0xff
	.zero		1


	//   ....[76]....
        /*05d8*/ 	.word	0x00004230
        /*05dc*/ 	.word	0x00000000
        /*05e0*/ 	.word	0x00000000
        /*05e4*/ 	.short	0x0101
        /*05e6*/ 	.byte	0xff
	.zero		1


	//   ....[77]....
        /*05e8*/ 	.word	0x00004550
        /*05ec*/ 	.word	0x000000ff
        /*05f0*/ 	.word	0x00000098
        /*05f4*/ 	.short	0x010a
        /*05f6*/ 	.byte	0x07
	.zero		1


	//   ....[78]....
        /*05f8*/ 	.word	0x00004740
        /*05fc*/ 	.word	0x000000ff
        /*0600*/ 	.word	0x00000070
        /*0604*/ 	.short	0x010a
        /*0606*/ 	.byte	0x07
	.zero		1


	//   ....[79]....
        /*0608*/ 	.word	0x000048b0
        /*060c*/ 	.word	0x000000ff
        /*0610*/ 	.word	0x00000050
        /*0614*/ 	.short	0x010b
        /*0616*/ 	.byte	0x07
	.zero		1


	//   ....[80]....
        /*0618*/ 	.word	0x000048c0
        /*061c*/ 	.word	0x000000ff
        /*0620*/ 	.word	0x00000000
        /*0624*/ 	.short	0x0101
        /*0626*/ 	.byte	0x08
	.zero		1


	//   ....[81]....
        /*0628*/ 	.word	0x000048e0
        /*062c*/ 	.word	0x000000ff
        /*0630*/ 	.word	0x00000078
        /*0634*/ 	.short	0x010a
        /*0636*/ 	.byte	0x07
	.zero		1


	//   ....[82]....
        /*0638*/ 	.word	0x00004a40
        /*063c*/ 	.word	0x000000ff
        /*0640*/ 	.word	0x00000058
        /*0644*/ 	.short	0x010b
        /*0646*/ 	.byte	0x07
	.zero		1


	//   ....[83]....
        /*0648*/ 	.word	0x00004a50
        /*064c*/ 	.word	0x000000ff
        /*0650*/ 	.word	0x00000000
        /*0654*/ 	.short	0x0101
        /*0656*/ 	.byte	0x08
	.zero		1


	//   ....[84]....
        /*0658*/ 	.word	0x00004a60
        /*065c*/ 	.word	0x000000ff
        /*0660*/ 	.word	0x00000080
        /*0664*/ 	.short	0x010a
        /*0666*/ 	.byte	0x07
	.zero		1


	//   ....[85]....
        /*0668*/ 	.word	0x00004c00
        /*066c*/ 	.word	0x000000ff
        /*0670*/ 	.word	0x00000060
        /*0674*/ 	.short	0x010b
        /*0676*/ 	.byte	0x07
	.zero		1


	//   ....[86]....
        /*0678*/ 	.word	0x00004c70
        /*067c*/ 	.word	0x000000ff
        /*0680*/ 	.word	0x00000000
        /*0684*/ 	.short	0x0101
        /*0686*/ 	.byte	0x08
	.zero		1


	//   ....[87]....
        /*0688*/ 	.word	0x00004ca0
        /*068c*/ 	.word	0x000000ff
        /*0690*/ 	.word	0x00000088
        /*0694*/ 	.short	0x010a
        /*0696*/ 	.byte	0x07
	.zero		1


	//   ....[88]....
        /*0698*/ 	.word	0x00004eb0
        /*069c*/ 	.word	0x000000ff
        /*06a0*/ 	.word	0x00000068
        /*06a4*/ 	.short	0x010b
        /*06a6*/ 	.byte	0x07
	.zero		1


	//   ....[89]....
        /*06a8*/ 	.word	0x00004ed0
        /*06ac*/ 	.word	0x000000ff
        /*06b0*/ 	.word	0x00000000
        /*06b4*/ 	.short	0x0101
        /*06b6*/ 	.byte	0x0d
	.zero		1


	//   ....[90]....
        /*06b8*/ 	.word	0x00004f00
        /*06bc*/ 	.word	0x000000ff
        /*06c0*/ 	.word	0x00000070
        /*06c4*/ 	.short	0x010a
        /*06c6*/ 	.byte	0x07
	.zero		1


	//   ....[91]....
        /*06c8*/ 	.word	0x00004f20
        /*06cc*/ 	.word	0x000000ff
        /*06d0*/ 	.word	0x00000078
        /*06d4*/ 	.short	0x010a
        /*06d6*/ 	.byte	0x07
	.zero		1


	//   ....[92]....
        /*06d8*/ 	.word	0x00004f40
        /*06dc*/ 	.word	0x000000ff
        /*06e0*/ 	.word	0x00000080
        /*06e4*/ 	.short	0x010a
        /*06e6*/ 	.byte	0x07
	.zero		1


	//   ....[93]....
        /*06e8*/ 	.word	0x00004f80
        /*06ec*/ 	.word	0x00000000
        /*06f0*/ 	.word	0x00000088
        /*06f4*/ 	.short	0x010a
        /*06f6*/ 	.byte	0xff
	.zero		1


	//   ....[94]....
        /*06f8*/ 	.word	0x000052c0
        /*06fc*/ 	.word	0x00000000
        /*0700*/ 	.word	0x000000a0
        /*0704*/ 	.short	0x010a
        /*0706*/ 	.byte	0xff
	.zero		1


	//   ....[95]....
        /*0708*/ 	.word	0x000053d0
        /*070c*/ 	.word	0x00000000
        /*0710*/ 	.word	0x00000000
        /*0714*/ 	.short	0x0101
        /*0716*/ 	.byte	0xff
	.zero		1


	//   ....[96]....
        /*0718*/ 	.word	0x00005e30
        /*071c*/ 	.word	0x00000003
        /*0720*/ 	.word	0x00000050
        /*0724*/ 	.short	0x010a
        /*0726*/ 	.byte	0xff
	.zero		1


	//   ....[97]....
        /*0728*/ 	.word	0x00005e70
        /*072c*/ 	.word	0x000000ab
        /*0730*/ 	.word	0x000000c0
        /*0734*/ 	.short	0x010a
        /*0736*/ 	.byte	0xff
	.zero		1


	//   ....[98]....
        /*0738*/ 	.word	0x00005fb0
        /*073c*/ 	.word	0x00000003
        /*0740*/ 	.word	0x00000050
        /*0744*/ 	.short	0x010a
        /*0746*/ 	.byte	0xff
	.zero		1


	//   ....[99]....
        /*0748*/ 	.word	0x000060f0
        /*074c*/ 	.word	0x00000000
        /*0750*/ 	.word	0x00000000
        /*0754*/ 	.short	0x0101
        /*0756*/ 	.byte	0xff
	.zero		1


	//   ....[100]....
        /*0758*/ 	.word	0x00006170
        /*075c*/ 	.word	0x000000ab
        /*0760*/ 	.word	0x000000c0
        /*0764*/ 	.short	0x010a
        /*0766*/ 	.byte	0xff
	.zero		1


	//   ....[101]....
        /*0768*/ 	.word	0x00007500
        /*076c*/ 	.word	0x00000075
        /*0770*/ 	.word	0x00000050
        /*0774*/ 	.short	0x010a
        /*0776*/ 	.byte	0xff
	.zero		1


	//   ....[102]....
        /*0778*/ 	.word	0x000075d0
        /*077c*/ 	.word	0x00000075
        /*0780*/ 	.word	0x00000050
        /*0784*/ 	.short	0x010a
        /*0786*/ 	.byte	0xff
	.zero		1


	//   ....[103]....
        /*0788*/ 	.word	0x00007710
        /*078c*/ 	.word	0x00000000
        /*0790*/ 	.word	0x00000000
        /*0794*/ 	.short	0x0101
        /*0796*/ 	.byte	0xff
	.zero		1


	//   ....[104]....
        /*0798*/ 	.word	0x00008aa0
        /*079c*/ 	.word	0x00000000
        /*07a0*/ 	.word	0x00000050
        /*07a4*/ 	.short	0x010a
        /*07a6*/ 	.byte	0xff
	.zero		1


	//   ....[105]....
        /*07a8*/ 	.word	0x00008b70
        /*07ac*/ 	.word	0x00000000
        /*07b0*/ 	.word	0x00000050
        /*07b4*/ 	.short	0x010a
        /*07b6*/ 	.byte	0xff
	.zero		1


	//   ....[106]....
        /*07b8*/ 	.word	0x00008cb0
        /*07bc*/ 	.word	0x00000000
        /*07c0*/ 	.word	0x00000000
        /*07c4*/ 	.short	0x0101
        /*07c6*/ 	.byte	0xff
	.zero		1


	//   ....[107]....
        /*07c8*/ 	.word	0x0000a070
        /*07cc*/ 	.word	0x00000000
        /*07d0*/ 	.word	0x00000050
        /*07d4*/ 	.short	0x010a
        /*07d6*/ 	.byte	0xff
	.zero		1


	//   ....[108]....
        /*07d8*/ 	.word	0x0000a140
        /*07dc*/ 	.word	0x00000000
        /*07e0*/ 	.word	0x00000050
        /*07e4*/ 	.short	0x010a
        /*07e6*/ 	.byte	0xff
	.zero		1


	//   ....[109]....
        /*07e8*/ 	.word	0x0000a280
        /*07ec*/ 	.word	0x00000000
        /*07f0*/ 	.word	0x00000000
        /*07f4*/ 	.short	0x0101
        /*07f6*/ 	.byte	0xff
	.zero		1


	//   ....[110]....
        /*07f8*/ 	.word	0x0000a580
        /*07fc*/ 	.word	0x000000ab
        /*0800*/ 	.word	0x00000000
        /*0804*/ 	.short	0x0101
        /*0806*/ 	.byte	0xff
	.zero		1


	//   ....[111]....
        /*0808*/ 	.word	0x0000b7f0
        /*080c*/ 	.word	0x00000003
        /*0810*/ 	.word	0x000000f0
        /*0814*/ 	.short	0x010a
        /*0816*/ 	.byte	0xff
	.zero		1


	//   ....[112]....
        /*0818*/ 	.word	0x0000b850
        /*081c*/ 	.word	0x00000002
        /*0820*/ 	.word	0x00000028
        /*0824*/ 	.short	0x010a
        /*0826*/ 	.byte	0xff
	.zero		1


	//   ....[113]....
        /*0828*/ 	.word	0x0000b8b0
        /*082c*/ 	.word	0x00000002
        /*0830*/ 	.word	0x00000028
        /*0834*/ 	.short	0x010a
        /*0836*/ 	.byte	0xff
	.zero		1


	//   ....[114]....
        /*0838*/ 	.word	0x0000b900
        /*083c*/ 	.word	0x00000002
        /*0840*/ 	.word	0x000000a0
        /*0844*/ 	.short	0x010a
        /*0846*/ 	.byte	0xff
	.zero		1


	//   ....[115]....
        /*0848*/ 	.word	0x0000b960
        /*084c*/ 	.word	0x00000000
        /*0850*/ 	.word	0x00000000
        /*0854*/ 	.short	0x010a
        /*0856*/ 	.byte	0xff
	.zero		1


	//   ....[116]....
        /*0858*/ 	.word	0x0000b9c0
        /*085c*/ 	.word	0x00000000
        /*0860*/ 	.word	0x00000000
        /*0864*/ 	.short	0x010a
        /*0866*/ 	.byte	0xff
	.zero		1


	//   ....[117]....
        /*0868*/ 	.word	0x0000ba20
        /*086c*/ 	.word	0x00000000
        /*0870*/ 	.word	0x00000000
        /*0874*/ 	.short	0x010a
        /*0876*/ 	.byte	0xff
	.zero		1


	//   ....[118]....
        /*0878*/ 	.word	0x0000ba80
        /*087c*/ 	.word	0x00000000
        /*0880*/ 	.word	0x00000000
        /*0884*/ 	.short	0x010a
        /*0886*/ 	.byte	0xff
	.zero		1


	//   ....[119]....
        /*0888*/ 	.word	0x0000bad0
        /*088c*/ 	.word	0x00000000
        /*0890*/ 	.word	0x000000e0
        /*0894*/ 	.short	0x010a
        /*0896*/ 	.byte	0xff
	.zero		1


	//   ....[120]....
        /*0898*/ 	.word	0x0000bb30
        /*089c*/ 	.word	0x00000000
        /*08a0*/ 	.word	0x000000b0
        /*08a4*/ 	.short	0x010a
        /*08a6*/ 	.byte	0xff
	.zero		1


	//   ....[121]....
        /*08a8*/ 	.word	0x0000bb80
        /*08ac*/ 	.word	0x00000000
        /*08b0*/ 	.word	0x000000a0
        /*08b4*/ 	.short	0x010a
        /*08b6*/ 	.byte	0xff
	.zero		1


	//   ....[122]....
        /*08b8*/ 	.word	0x0000bbe0
        /*08bc*/ 	.word	0x00000000
        /*08c0*/ 	.word	0x000000b0
        /*08c4*/ 	.short	0x010a
        /*08c6*/ 	.byte	0xff
	.zero		1


	//   ....[123]....
        /*08c8*/ 	.word	0x0000bc40
        /*08cc*/ 	.word	0x00000004
        /*08d0*/ 	.word	0x00000008
        /*08d4*/ 	.short	0x010a
        /*08d6*/ 	.byte	0xff
	.zero		1


	//   ....[124]....
        /*08d8*/ 	.word	0x0000bd20
        /*08dc*/ 	.word	0x00000002
        /*08e0*/ 	.word	0x00000008
        /*08e4*/ 	.short	0x010a
        /*08e6*/ 	.byte	0xff
	.zero		1


	//   ....[125]....
        /*08e8*/ 	.word	0x0000bd70
        /*08ec*/ 	.word	0x00000000
        /*08f0*/ 	.word	0x000000a0
        /*08f4*/ 	.short	0x010a
        /*08f6*/ 	.byte	0xff
	.zero		1


	//   ....[126]....
        /*08f8*/ 	.word	0x0000bdd0
        /*08fc*/ 	.word	0x00000000
        /*0900*/ 	.word	0x000000d0
        /*0904*/ 	.short	0x010a
        /*0906*/ 	.byte	0xff
	.zero		1


	//   ....[127]....
        /*0908*/ 	.word	0x0000be30
        /*090c*/ 	.word	0x00000000
        /*0910*/ 	.word	0x00000000
        /*0914*/ 	.short	0x010a
        /*0916*/ 	.byte	0xff
	.zero		1


	//   ....[128]....
        /*0918*/ 	.word	0x0000be90
        /*091c*/ 	.word	0x00000000
        /*0920*/ 	.word	0x00000000
        /*0924*/ 	.short	0x010a
        /*0926*/ 	.byte	0xff
	.zero		1


	//   ....[129]....
        /*0928*/ 	.word	0x0000bef0
        /*092c*/ 	.word	0x00000000
        /*0930*/ 	.word	0x00000100
        /*0934*/ 	.short	0x010a
        /*0936*/ 	.byte	0xff
	.zero		1


	//   ....[130]....
        /*0938*/ 	.word	0x0000bf40
        /*093c*/ 	.word	0x00000000
        /*0940*/ 	.word	0x000000a0
        /*0944*/ 	.short	0x010a
        /*0946*/ 	.byte	0xff
	.zero		1


	//   ....[131]....
        /*0948*/ 	.word	0x0000bfa0
        /*094c*/ 	.word	0x00000000
        /*0950*/ 	.word	0x00000098
        /*0954*/ 	.short	0x010a
        /*0956*/ 	.byte	0xff
	.zero		1


	//   ....[132]....
        /*0958*/ 	.word	0x0000c000
        /*095c*/ 	.word	0x00000003
        /*0960*/ 	.word	0x00000070
        /*0964*/ 	.short	0x010a
        /*0966*/ 	.byte	0xff
	.zero		1


	//   ....[133]....
        /*0968*/ 	.word	0x0000c060
        /*096c*/ 	.word	0x00000003
        /*0970*/ 	.word	0x00000078
        /*0974*/ 	.short	0x010a
        /*0976*/ 	.byte	0xff
	.zero		1


	//   ....[134]....
        /*0978*/ 	.word	0x0000c0c0
        /*097c*/ 	.word	0x00000003
        /*0980*/ 	.word	0x00000080
        /*0984*/ 	.short	0x010a
        /*0986*/ 	.byte	0xff
	.zero		1


	//   ....[135]....
        /*0988*/ 	.word	0x0000c120
        /*098c*/ 	.word	0x00000003
        /*0990*/ 	.word	0x00000088
        /*0994*/ 	.short	0x010a
        /*0996*/ 	.byte	0xff
	.zero		1


	//   ....[136]....
        /*0998*/ 	.word	0x0000c180
        /*099c*/ 	.word	0x00000000
        /*09a0*/ 	.word	0x00000070
        /*09a4*/ 	.short	0x010a
        /*09a6*/ 	.byte	0xff
	.zero		1


	//   ....[137]....
        /*09a8*/ 	.word	0x0000c1e0
        /*09ac*/ 	.word	0x00000000
        /*09b0*/ 	.word	0x00000078
        /*09b4*/ 	.short	0x010a
        /*09b6*/ 	.byte	0xff
	.zero		1


	//   ....[138]....
        /*09b8*/ 	.word	0x0000c240
        /*09bc*/ 	.word	0x00000000
        /*09c0*/ 	.word	0x00000080
        /*09c4*/ 	.short	0x010a
        /*09c6*/ 	.byte	0xff
	.zero		1


	//   ....[139]....
        /*09c8*/ 	.word	0x0000c290
        /*09cc*/ 	.word	0x00000000
        /*09d0*/ 	.word	0x000000a0
        /*09d4*/ 	.short	0x010a
        /*09d6*/ 	.byte	0xff
	.zero		1


	//   ....[140]....
        /*09d8*/ 	.word	0x0000c2e0
        /*09dc*/ 	.word	0x00000003
        /*09e0*/ 	.word	0x00000050
        /*09e4*/ 	.short	0x010a
        /*09e6*/ 	.byte	0xff
	.zero		1


	//   ....[141]....
        /*09e8*/ 	.word	0x0000c330
        /*09ec*/ 	.word	0x000000ab
        /*09f0*/ 	.word	0x000000c0
        /*09f4*/ 	.short	0x010a
        /*09f6*/ 	.byte	0xff
	.zero		1


	//   ....[142]....
        /*09f8*/ 	.word	0x0000c380
        /*09fc*/ 	.word	0x00000075
        /*0a00*/ 	.word	0x00000050
        /*0a04*/ 	.short	0x010a
        /*0a06*/ 	.byte	0xff
	.zero		1


	//   ....[143]....
        /*0a08*/ 	.word	0x0000c3d0
        /*0a0c*/ 	.word	0x00000000
        /*0a10*/ 	.word	0x00000050
        /*0a14*/ 	.short	0x010a
        /*0a16*/ 	.byte	0xff
	.zero		1


	//   ....[144]....
        /*0a18*/ 	.word	0x0000c420
        /*0a1c*/ 	.word	0x00000000
        /*0a20*/ 	.word	0x00000050
        /*0a24*/ 	.short	0x010a
        /*0a26*/ 	.byte	0xff
	.zero		1


	//----- nvinfo : EIATTR_NUM_MBARRIERS
	.align		4
.L_48:
        /*0a28*/ 	.byte	0x03, 0x38
        /*0a2a*/ 	.short	0x0021


	//----- nvinfo : EIATTR_EXIT_INSTR_OFFSETS
	.align		4
        /*0a2c*/ 	.byte	0x04, 0x1c
        /*0a2e*/ 	.short	(.L_50 - .L_49)


	//   ....[0]....
.L_49:
        /*0a30*/ 	.word	0x00002870


	//   ....[1]....
        /*0a34*/ 	.word	0x00002d70


	//   ....[2]....
        /*0a38*/ 	.word	0x00002dd0


	//   ....[3]....
        /*0a3c*/ 	.word	0x00003f50


	//   ....[4]....
        /*0a40*/ 	.word	0x00004fb0


	//   ....[5]....
        /*0a44*/ 	.word	0x00004ff0


	//   ....[6]....
        /*0a48*/ 	.word	0x0000b7e0


	//----- nvinfo : EIATTR_MAX_THREADS
	.align		4
.L_50:
        /*0a4c*/ 	.byte	0x04, 0x05
        /*0a4e*/ 	.short	(.L_52 - .L_51)
.L_51:
        /*0a50*/ 	.word	0x00000100
        /*0a54*/ 	.word	0x00000001
        /*0a58*/ 	.word	0x00000001


	//----- nvinfo : EIATTR_CRS_STACK_SIZE
	.align		4
.L_52:
        /*0a5c*/ 	.byte	0x04, 0x1e
        /*0a5e*/ 	.short	(.L_54 - .L_53)
.L_53:
        /*0a60*/ 	.word	0x00000000


	//----- nvinfo : EIATTR_CBANK_PARAM_SIZE
	.align		4
.L_54:
        /*0a64*/ 	.byte	0x03, 0x19
        /*0a66*/ 	.short	0x0800


	//----- nvinfo : EIATTR_PARAM_CBANK
	.align		4
        /*0a68*/ 	.byte	0x04, 0x0a
        /*0a6a*/ 	.short	(.L_56 - .L_55)
	.align		4
.L_55:
        /*0a6c*/ 	.word	index@(.nv.constant0._ZN7cutlass13device_kernelINS_4gemm6kernel13GemmUniversalIN4cute5tupleIJiiiiEEENS1_10collective13CollectiveMmaINS1_35MainloopSm100TmaUmmaWarpSpecializedILi5ELi2ELi2ENS5_IJNS4_1CILi2EEENSA_ILi1EEESC_EEEEENS5_IJNSA_ILi256EEESF_NSA_ILi64EEEEEEaNS5_IJlSC_lEEEaSI_NS4_8TiledMMAINS4_8MMA_AtomIJNS4_21SM100_MMA_S8_2x1SM_SSIaaiLi256ELi256ELNS4_4UMMA5MajorE0ELSN_0ELNSM_8SaturateE0EEEEEENS4_6LayoutINS5_IJSC_SC_SC_EEENS5_IJNSA_ILi0EEEST_ST_EEEEENS5_IJNS4_10UnderscoreESW_SW_EEEEENS4_18SM100_TMA_2SM_LOADENS4_14ComposedLayoutINS4_7SwizzleILi2ELi4ELi3EEENS4_18smem_ptr_flag_bitsILi8EEENSR_INS5_IJNSA_ILi8EEESG_EEENS5_IJSG_SC_EEEEEEEvNS4_8identityESZ_S19_vS1A_EENS_8epilogue10collective18CollectiveEpilogueINS1C_23Sm100TmaWarpSpecializedILi4ELi2ELi64ELb0ELb0EEEJNS5_IJNSA_ILi128EEESF_SG_EEENS5_IJNSR_IS1H_SC_EENSR_ISG_SC_EEEEEaSI_aSI_NS1C_6fusion15FusionCallbacksIS1G_NS1M_17LinearCombinationIaiaiLNS_15FloatRoundStyleE2EEES1I_S1L_JEEENS4_5SM1004TMEM4LOAD26SM100_TMEM_LOAD_32dp32b64xENS4_13SM90_TMA_LOADES19_NS4_39AutoVectorizingCopyWithAssumedAlignmentILi128EEENS4_14SM90_TMA_STOREES19_S1Y_S1Y_EEEvvEEEEvNT_6ParamsE)
        /*0a70*/ 	.short	0x0380
        /*0a72*/ 	.short	0x0800


	//----- nvinfo : EIATTR_SW_WAR
	.align		4
.L_56:
        /*0a74*/ 	.byte	0x04, 0x36
        /*0a76*/ 	.short	(.L_58 - .L_57)
.L_57:
        /*0a78*/ 	.word	0x00000008
.L_58:


//--------------------- .nv.callgraph             --------------------------
	.section	.nv.callgraph,"",@"SHT_CUDA_CALLGRAPH"
	.align	4
	.sectionentsize	8
	.align		4
        /*0000*/ 	.word	0x00000000
	.align		4
        /*0004*/ 	.word	0xffffffff
	.align		4
        /*0008*/ 	.word	index@(_ZN7cutlass13device_kernelINS_4gemm6kernel13GemmUniversalIN4cute5tupleIJiiiiEEENS1_10collective13CollectiveMmaINS1_35MainloopSm100TmaUmmaWarpSpecializedILi5ELi2ELi2ENS5_IJNS4_1CILi2EEENSA_ILi1EEESC_EEEEENS5_IJNSA_ILi256EEESF_NSA_ILi64EEEEEEaNS5_IJlSC_lEEEaSI_NS4_8TiledMMAINS4_8MMA_AtomIJNS4_21SM100_MMA_S8_2x1SM_SSIaaiLi256ELi256ELNS4_4UMMA5MajorE0ELSN_0ELNSM_8SaturateE0EEEEEENS4_6LayoutINS5_IJSC_SC_SC_EEENS5_IJNSA_ILi0EEEST_ST_EEEEENS5_IJNS4_10UnderscoreESW_SW_EEEEENS4_18SM100_TMA_2SM_LOADENS4_14ComposedLayoutINS4_7SwizzleILi2ELi4ELi3EEENS4_18smem_ptr_flag_bitsILi8EEENSR_INS5_IJNSA_ILi8EEESG_EEENS5_IJSG_SC_EEEEEEEvNS4_8identityESZ_S19_vS1A_EENS_8epilogue10collective18CollectiveEpilogueINS1C_23Sm100TmaWarpSpecializedILi4ELi2ELi64ELb0ELb0EEEJNS5_IJNSA_ILi128EEESF_SG_EEENS5_IJNSR_IS1H_SC_EENSR_ISG_SC_EEEEEaSI_aSI_NS1C_6fusion15FusionCallbacksIS1G_NS1M_17LinearCombinationIaiaiLNS_15FloatRoundStyleE2EEES1I_S1L_JEEENS4_5SM1004TMEM4LOAD26SM100_TMEM_LOAD_32dp32b64xENS4_13SM90_TMA_LOADES19_NS4_39AutoVectorizingCopyWithAssumedAlignmentILi128EEENS4_14SM90_TMA_STOREES19_S1Y_S1Y_EEEvvEEEEvNT_6ParamsE)
	.align		4
        /*000c*/ 	.word	index@(__assertfail)
	.align		4
        /*0010*/ 	.word	0x00000000
	.align		4
        /*0014*/ 	.word	0xfffffffe
	.align		4
        /*0018*/ 	.word	0x00000000
	.align		4
        /*001c*/ 	.word	0xfffffffd
	.align		4
        /*0020*/ 	.word	0x00000000
	.align		4
        /*0024*/ 	.word	0xfffffffc


//--------------------- .nv.constant4             --------------------------
	.section	.nv.constant4,"a",@progbits
	.align	8
	.align		8
.nv.constant4:
        /*0000*/ 	.dword	__assertfail
	.align		8
        /*0008*/ 	.dword	__unnamed_1
	.align		8
        /*0010*/ 	.dword	__unnamed_2
	.align		8
        /*0018*/ 	.dword	__unnamed_3
	.align		8
        /*0020*/ 	.dword	_ZN39_INTERNAL_50968a8b_4_k_cu_dc976ec0_99504cuda3std3__45__cpo5beginE
	.align		8
        /*0028*/ 	.dword	_ZN39_INTERNAL_50968a8b_4_k_cu_dc976ec0_99504cuda3std3__45__cpo3endE
	.align		8
        /*0030*/ 	.dword	_ZN39_INTERNAL_50968a8b_4_k_cu_dc976ec0_99504cuda3std3__45__cpo6cbeginE
	.align		8
        /*0038*/ 	.dword	_ZN39_INTERNAL_50968a8b_4_k_cu_dc976ec0_99504cuda3std3__45__cpo4cendE
	.align		8
        /*0040*/ 	.dword	_ZN39_INTERNAL_50968a8b_4_k_cu_dc976ec0_99504cuda3std3__441_GLOBAL__N__50968a8b_4_k_cu_dc976ec0_99506ignoreE
	.align		8
        /*0048*/ 	.dword	_ZN39_INTERNAL_50968a8b_4_k_cu_dc976ec0_99504cuda3std3__419piecewise_constructE
	.align		8
        /*0050*/ 	.dword	_ZN39_INTERNAL_50968a8b_4_k_cu_dc976ec0_99504cuda3std3__48in_placeE
	.align		8
        /*0058*/ 	.dword	_ZN39_INTERNAL_50968a8b_4_k_cu_dc976ec0_99504cuda3std6ranges3__45__cpo4swapE
	.align		8
        /*0060*/ 	.dword	_ZN39_INTERNAL_50968a8b_4_k_cu_dc976ec0_99504cuda3std6ranges3__45__cpo9iter_moveE
	.align		8
        /*0068*/ 	.dword	_ZN39_INTERNAL_50968a8b_4_k_cu_dc976ec0_99504cute7productE
	.align		8
        /*0070*/ 	.dword	_ZN39_INTERNAL_50968a8b_4_k_cu_dc976ec0_99504cute1_E
	.align		8
        /*0078*/ 	.dword	$str$25
	.align		8
        /*0080*/ 	.dword	$str$26
	.align		8
        /*0088*/ 	.dword	$str$27
	.align		8
        /*0090*/ 	.dword	$str$28


//--------------------- .text._ZN7cutlass13device_kernelINS_4gemm6kernel13GemmUniversalIN4cute5tupleIJiiiiEEENS1_10collective13CollectiveMmaINS1_35MainloopSm100TmaUmmaWarpSpecializedILi5ELi2ELi2ENS5_IJNS4_1CILi2EEENSA_ILi1EEESC_EEEEENS5_IJNSA_ILi256EEESF_NSA_ILi64EEEEEEaNS5_IJlSC_lEEEaSI_NS4_8TiledMMAINS4_8MMA_AtomIJNS4_21SM100_MMA_S8_2x1SM_SSIaaiLi256ELi256ELNS4_4UMMA5MajorE0ELSN_0ELNSM_8SaturateE0EEEEEENS4_6LayoutINS5_IJSC_SC_SC_EEENS5_IJNSA_ILi0EEEST_ST_EEEEENS5_IJNS4_10UnderscoreESW_SW_EEEEENS4_18SM100_TMA_2SM_LOADENS4_14ComposedLayoutINS4_7SwizzleILi2ELi4ELi3EEENS4_18smem_ptr_flag_bitsILi8EEENSR_INS5_IJNSA_ILi8EEESG_EEENS5_IJSG_SC_EEEEEEEvNS4_8identityESZ_S19_vS1A_EENS_8epilogue10collective18CollectiveEpilogueINS1C_23Sm100TmaWarpSpecializedILi4ELi2ELi64ELb0ELb0EEEJNS5_IJNSA_ILi128EEESF_SG_EEENS5_IJNSR_IS1H_SC_EENSR_ISG_SC_EEEEEaSI_aSI_NS1C_6fusion15FusionCallbacksIS1G_NS1M_17LinearCombinationIaiaiLNS_15FloatRoundStyleE2EEES1I_S1L_JEEENS4_5SM1004TMEM4LOAD26SM100_TMEM_LOAD_32dp32b64xENS4_13SM90_TMA_LOADES19_NS4_39AutoVectorizingCopyWithAssumedAlignmentILi128EEENS4_14SM90_TMA_STOREES19_S1Y_S1Y_EEEvvEEEEvNT_6ParamsE --------------------------
	.section	.text._ZN7cutlass13device_kernelINS_4gemm6kernel13GemmUniversalIN4cute5tupleIJiiiiEEENS1_10collective13CollectiveMmaINS1_35MainloopSm100TmaUmmaWarpSpecializedILi5ELi2ELi2ENS5_IJNS4_1CILi2EEENSA_ILi1EEESC_EEEEENS5_IJNSA_ILi256EEESF_NSA_ILi64EEEEEEaNS5_IJlSC_lEEEaSI_NS4_8TiledMMAINS4_8MMA_AtomIJNS4_21SM100_MMA_S8_2x1SM_SSIaaiLi256ELi256ELNS4_4UMMA5MajorE0ELSN_0ELNSM_8SaturateE0EEEEEENS4_6LayoutINS5_IJSC_SC_SC_EEENS5_IJNSA_ILi0EEEST_ST_EEEEENS5_IJNS4_10UnderscoreESW_SW_EEEEENS4_18SM100_TMA_2SM_LOADENS4_14ComposedLayoutINS4_7SwizzleILi2ELi4ELi3EEENS4_18smem_ptr_flag_bitsILi8EEENSR_INS5_IJNSA_ILi8EEESG_EEENS5_IJSG_SC_EEEEEEEvNS4_8identityESZ_S19_vS1A_EENS_8epilogue10collective18CollectiveEpilogueINS1C_23Sm100TmaWarpSpecializedILi4ELi2ELi64ELb0ELb0EEEJNS5_IJNSA_ILi128EEESF_SG_EEENS5_IJNSR_IS1H_SC_EENSR_ISG_SC_EEEEEaSI_aSI_NS1C_6fusion15FusionCallbacksIS1G_NS1M_17LinearCombinationIaiaiLNS_15FloatRoundStyleE2EEES1I_S1L_JEEENS4_5SM1004TMEM4LOAD26SM100_TMEM_LOAD_32dp32b64xENS4_13SM90_TMA_LOADES19_NS4_39AutoVectorizingCopyWithAssumedAlignmentILi128EEENS4_14SM90_TMA_STOREES19_S1Y_S1Y_EEEvvEEEEvNT_6ParamsE,"ax",@progbits
	.align	128
.text._ZN7cutlass13device_kernelINS_4gemm6kernel13GemmUniversalIN4cute5tupleIJiiiiEEENS1_10collective13CollectiveMmaINS1_35MainloopSm100TmaUmmaWarpSpecializedILi5ELi2ELi2ENS5_IJNS4_1CILi2EEENSA_ILi1EEESC_EEEEENS5_IJNSA_ILi256EEESF_NSA_ILi64EEEEEEaNS5_IJlSC_lEEEaSI_NS4_8TiledMMAINS4_8MMA_AtomIJNS4_21SM100_MMA_S8_2x1SM_SSIaaiLi256ELi256ELNS4_4UMMA5MajorE0ELSN_0ELNSM_8SaturateE0EEEEEENS4_6LayoutINS5_IJSC_SC_SC_EEENS5_IJNSA_ILi0EEEST_ST_EEEEENS5_IJNS4_10UnderscoreESW_SW_EEEEENS4_18SM100_TMA_2SM_LOADENS4_14ComposedLayoutINS4_7SwizzleILi2ELi4ELi3EEENS4_18smem_ptr_flag_bitsILi8EEENSR_INS5_IJNSA_ILi8EEESG_EEENS5_IJSG_SC_EEEEEEEvNS4_8identityESZ_S19_vS1A_EENS_8epilogue10collective18CollectiveEpilogueINS1C_23Sm100TmaWarpSpecializedILi4ELi2ELi64ELb0ELb0EEEJNS5_IJNSA_ILi128EEESF_SG_EEENS5_IJNSR_IS1H_SC_EENSR_ISG_SC_EEEEEaSI_aSI_NS1C_6fusion15FusionCallbacksIS1G_NS1M_17LinearCombinationIaiaiLNS_15FloatRoundStyleE2EEES1I_S1L_JEEENS4_5SM1004TMEM4LOAD26SM100_TMEM_LOAD_32dp32b64xENS4_13SM90_TMA_LOADES19_NS4_39AutoVectorizingCopyWithAssumedAlignmentILi128EEENS4_14SM90_TMA_STOREES19_S1Y_S1Y_EEEvvEEEEvNT_6ParamsE:
        .type           _ZN7cutlass13device_kernelINS_4gemm6kernel13GemmUniversalIN4cute5tupleIJiiiiEEENS1_10collective13CollectiveMmaINS1_35MainloopSm100TmaUmmaWarpSpecializedILi5ELi2ELi2ENS5_IJNS4_1CILi2EEENSA_ILi1EEESC_EEEEENS5_IJNSA_ILi256EEESF_NSA_ILi64EEEEEEaNS5_IJlSC_lEEEaSI_NS4_8TiledMMAINS4_8MMA_AtomIJNS4_21SM100_MMA_S8_2x1SM_SSIaaiLi256ELi256ELNS4_4UMMA5MajorE0ELSN_0ELNSM_8SaturateE0EEEEEENS4_6LayoutINS5_IJSC_SC_SC_EEENS5_IJNSA_ILi0EEEST_ST_EEEEENS5_IJNS4_10UnderscoreESW_SW_EEEEENS4_18SM100_TMA_2SM_LOADENS4_14ComposedLayoutINS4_7SwizzleILi2ELi4ELi3EEENS4_18smem_ptr_flag_bitsILi8EEENSR_INS5_IJNSA_ILi8EEESG_EEENS5_IJSG_SC_EEEEEEEvNS4_8identityESZ_S19_vS1A_EENS_8epilogue10collective18CollectiveEpilogueINS1C_23Sm100TmaWarpSpecializedILi4ELi2ELi64ELb0ELb0EEEJNS5_IJNSA_ILi128EEESF_SG_EEENS5_IJNSR_IS1H_SC_EENSR_ISG_SC_EEEEEaSI_aSI_NS1C_6fusion15FusionCallbacksIS1G_NS1M_17LinearCombinationIaiaiLNS_15FloatRoundStyleE2EEES1I_S1L_JEEENS4_5SM1004TMEM4LOAD26SM100_TMEM_LOAD_32dp32b64xENS4_13SM90_TMA_LOADES19_NS4_39AutoVectorizingCopyWithAssumedAlignmentILi128EEENS4_14SM90_TMA_STOREES19_S1Y_S1Y_EEEvvEEEEvNT_6ParamsE,@function
        .size           _ZN7cutlass13device_kernelINS_4gemm6kernel13GemmUniversalIN4cute5tupleIJiiiiEEENS1_10collective13CollectiveMmaINS1_35MainloopSm100TmaUmmaWarpSpecializedILi5ELi2ELi2ENS5_IJNS4_1CILi2EEENSA_ILi1EEESC_EEEEENS5_IJNSA_ILi256EEESF_NSA_ILi64EEEEEEaNS5_IJlSC_lEEEaSI_NS4_8TiledMMAINS4_8MMA_AtomIJNS4_21SM100_MMA_S8_2x1SM_SSIaaiLi256ELi256ELNS4_4UMMA5MajorE0ELSN_0ELNSM_8SaturateE0EEEEEENS4_6LayoutINS5_IJSC_SC_SC_EEENS5_IJNSA_ILi0EEEST_ST_EEEEENS5_IJNS4_10UnderscoreESW_SW_EEEEENS4_18SM100_TMA_2SM_LOADENS4_14ComposedLayoutINS4_7SwizzleILi2ELi4ELi3EEENS4_18smem_ptr_flag_bitsILi8EEENSR_INS5_IJNSA_ILi8EEESG_EEENS5_IJSG_SC_EEEEEEEvNS4_8identityESZ_S19_vS1A_EENS_8epilogue10collective18CollectiveEpilogueINS1C_23Sm100TmaWarpSpecializedILi4ELi2ELi64ELb0ELb0EEEJNS5_IJNSA_ILi128EEESF_SG_EEENS5_IJNSR_IS1H_SC_EENSR_ISG_SC_EEEEEaSI_aSI_NS1C_6fusion15FusionCallbacksIS1G_NS1M_17LinearCombinationIaiaiLNS_15FloatRoundStyleE2EEES1I_S1L_JEEENS4_5SM1004TMEM4LOAD26SM100_TMEM_LOAD_32dp32b64xENS4_13SM90_TMA_LOADES19_NS4_39AutoVectorizingCopyWithAssumedAlignmentILi128EEENS4_14SM90_TMA_STOREES19_S1Y_S1Y_EEEvvEEEEvNT_6ParamsE,(.L_x_188 - _ZN7cutlass13device_kernelINS_4gemm6kernel13GemmUniversalIN4cute5tupleIJiiiiEEENS1_10collective13CollectiveMmaINS1_35MainloopSm100TmaUmmaWarpSpecializedILi5ELi2ELi2ENS5_IJNS4_1CILi2EEENSA_ILi1EEESC_EEEEENS5_IJNSA_ILi256EEESF_NSA_ILi64EEEEEEaNS5_IJlSC_lEEEaSI_NS4_8TiledMMAINS4_8MMA_AtomIJNS4_21SM100_MMA_S8_2x1SM_SSIaaiLi256ELi256ELNS4_4UMMA5MajorE0ELSN_0ELNSM_8SaturateE0EEEEEENS4_6LayoutINS5_IJSC_SC_SC_EEENS5_IJNSA_ILi0EEEST_ST_EEEEENS5_IJNS4_10UnderscoreESW_SW_EEEEENS4_18SM100_TMA_2SM_LOADENS4_14ComposedLayoutINS4_7SwizzleILi2ELi4ELi3EEENS4_18smem_ptr_flag_bitsILi8EEENSR_INS5_IJNSA_ILi8EEESG_EEENS5_IJSG_SC_EEEEEEEvNS4_8identityESZ_S19_vS1A_EENS_8epilogue10collective18CollectiveEpilogueINS1C_23Sm100TmaWarpSpecializedILi4ELi2ELi64ELb0ELb0EEEJNS5_IJNSA_ILi128EEESF_SG_EEENS5_IJNSR_IS1H_SC_EENSR_ISG_SC_EEEEEaSI_aSI_NS1C_6fusion15FusionCallbacksIS1G_NS1M_17LinearCombinationIaiaiLNS_15FloatRoundStyleE2EEES1I_S1L_JEEENS4_5SM1004TMEM4LOAD26SM100_TMEM_LOAD_32dp32b64xENS4_13SM90_TMA_LOADES19_NS4_39AutoVectorizingCopyWithAssumedAlignmentILi128EEENS4_14SM90_TMA_STOREES19_S1Y_S1Y_EEEvvEEEEvNT_6ParamsE)
        .other          _ZN7cutlass13device_kernelINS_4gemm6kernel13GemmUniversalIN4cute5tupleIJiiiiEEENS1_10collective13CollectiveMmaINS1_35MainloopSm100TmaUmmaWarpSpecializedILi5ELi2ELi2ENS5_IJNS4_1CILi2EEENSA_ILi1EEESC_EEEEENS5_IJNSA_ILi256EEESF_NSA_ILi64EEEEEEaNS5_IJlSC_lEEEaSI_NS4_8TiledMMAINS4_8MMA_AtomIJNS4_21SM100_MMA_S8_2x1SM_SSIaaiLi256ELi256ELNS4_4UMMA5MajorE0ELSN_0ELNSM_8SaturateE0EEEEEENS4_6LayoutINS5_IJSC_SC_SC_EEENS5_IJNSA_ILi0EEEST_ST_EEEEENS5_IJNS4_10UnderscoreESW_SW_EEEEENS4_18SM100_TMA_2SM_LOADENS4_14ComposedLayoutINS4_7SwizzleILi2ELi4ELi3EEENS4_18smem_ptr_flag_bitsILi8EEENSR_INS5_IJNSA_ILi8EEESG_EEENS5_IJSG_SC_EEEEEEEvNS4_8identityESZ_S19_vS1A_EENS_8epilogue10collective18CollectiveEpilogueINS1C_23Sm100TmaWarpSpecializedILi4ELi2ELi64ELb0ELb0EEEJNS5_IJNSA_ILi128EEESF_SG_EEENS5_IJNSR_IS1H_SC_EENSR_ISG_SC_EEEEEaSI_aSI_NS1C_6fusion15FusionCallbacksIS1G_NS1M_17LinearCombinationIaiaiLNS_15FloatRoundStyleE2EEES1I_S1L_JEEENS4_5SM1004TMEM4LOAD26SM100_TMEM_LOAD_32dp32b64xENS4_13SM90_TMA_LOADES19_NS4_39AutoVectorizingCopyWithAssumedAlignmentILi128EEENS4_14SM90_TMA_STOREES19_S1Y_S1Y_EEEvvEEEEvNT_6ParamsE,@"STO_CUDA_ENTRY STV_DEFAULT"
_ZN7cutlass13device_kernelINS_4gemm6kernel13GemmUniversalIN4cute5tupleIJiiiiEEENS1_10collective13CollectiveMmaINS1_35MainloopSm100TmaUmmaWarpSpecializedILi5ELi2ELi2ENS5_IJNS4_1CILi2EEENSA_ILi1EEESC_EEEEENS5_IJNSA_ILi256EEESF_NSA_ILi64EEEEEEaNS5_IJlSC_lEEEaSI_NS4_8TiledMMAINS4_8MMA_AtomIJNS4_21SM100_MMA_S8_2x1SM_SSIaaiLi256ELi256ELNS4_4UMMA5MajorE0ELSN_0ELNSM_8SaturateE0EEEEEENS4_6LayoutINS5_IJSC_SC_SC_EEENS5_IJNSA_ILi0EEEST_ST_EEEEENS5_IJNS4_10UnderscoreESW_SW_EEEEENS4_18SM100_TMA_2SM_LOADENS4_14ComposedLayoutINS4_7SwizzleILi2ELi4ELi3EEENS4_18smem_ptr_flag_bitsILi8EEENSR_INS5_IJNSA_ILi8EEESG_EEENS5_IJSG_SC_EEEEEEEvNS4_8identityESZ_S19_vS1A_EENS_8epilogue10collective18CollectiveEpilogueINS1C_23Sm100TmaWarpSpecializedILi4ELi2ELi64ELb0ELb0EEEJNS5_IJNSA_ILi128EEESF_SG_EEENS5_IJNSR_IS1H_SC_EENSR_ISG_SC_EEEEEaSI_aSI_NS1C_6fusion15FusionCallbacksIS1G_NS1M_17LinearCombinationIaiaiLNS_15FloatRoundStyleE2EEES1I_S1L_JEEENS4_5SM1004TMEM4LOAD26SM100_TMEM_LOAD_32dp32b64xENS4_13SM90_TMA_LOADES19_NS4_39AutoVectorizingCopyWithAssumedAlignmentILi128EEENS4_14SM90_TMA_STOREES19_S1Y_S1Y_EEEvvEEEEvNT_6ParamsE:
[----:B------:R-:W1:Y:S01]  /*0000*/  LDC R1, c[0x0][0x37c] ;  /* 0x0000df00ff017b82 */ /* 0x000e620000000800 */
[----:B------:R-:W2:Y:S01]  /*0010*/  S2R R169, SR_TID.X ;  /* 0x0000000000a97919 */ /* 0x000ea20000002100 */
[----:B------:R-:W3:Y:S06]  /*0020*/  LDCU.64 UR6, c[0x0][0x890] ;  /* 0x00011200ff0677ac */ /* 0x000eec0008000a00 */
[----:B------:R-:W4:Y:S01]  /*0030*/  S2UR UR37, SR_CgaCtaId ;  /* 0x00000000002579c3 */ /* 0x000f220000008800 */
[----:B------:R-:W-:Y:S02]  /*0040*/  PRMT R153, RZ, 0x7610, R153 ;  /* 0x00007610ff997816 */ /* 0x000fe40000000099 */
[----:B------:R-:W-:Y:S01]  /*0050*/  ELECT P1, URZ, PT ;  /* 0x0000000000ff782f */ /* 0x000fe20003820000 */
[----:B------:R-:W1:Y:S01]  /*0060*/  LDCU.64 UR46, c[0x0][0x358] ;  /* 0x00006b00ff2e77ac */ /* 0x000e620008000a00 */
[----:B---3--:R-:W-:-:S04]  /*0070*/  UISETP.NE.U32.AND UP0, UPT, UR6, URZ, UPT ;  /* 0x000000ff0600728c */ /* 0x008fc8000bf05070 */
[----:B------:R-:W-:Y:S02]  /*0080*/  UISETP.NE.AND.EX UP0, UPT, UR7, URZ, UPT, UP0 ;  /* 0x000000ff0700728c */ /* 0x000fe4000bf05300 */
[----:B----4-:R-:W-:Y:S02]  /*0090*/  ULOP3.LUT UR5, UR37, 0x1, URZ, 0xc0, !UPT ;  /* 0x0000000125057892 */ /* 0x010fe4000f8ec0ff */
[----:B------:R-:W-:Y:S01]  /*00a0*/  ULOP3.LUT UR4, UR37, 0x1, URZ, 0x3c, !UPT ;  /* 0x0000000125047892 */ /* 0x000fe2000f8e3cff */
[----:B--2---:R-:W-:-:S05]  /*00b0*/  SHF.R.U32.HI R156, RZ, 0x5, R169 ;  /* 0x00000005ff9c7819 */ /* 0x004fca00000116a9 */
[----:B------:R-:W2:Y:S02]  /*00c0*/  SHFL.IDX PT, R0, R156, RZ, 0x1f ;  /* 0x00001fff9c007589 */ /* 0x000ea400000e0000 */
[----:B--2---:R-:W-:Y:S01]  /*00d0*/  R2UR UR10, R0 ;  /* 0x00000000000a72ca */ /* 0x004fe200000e0000 */
[----:B-1----:R-:W-:-:S14]  /*00e0*/  BRA.U UP0, `(.L_x_0) ;  /* 0x00000001002c7547 */ /* 0x002fdc000b800000 */
[----:B------:R-:W1:Y:S02]  /*00f0*/  LDCU.64 UR8, c[0x0][0x888] ;  /* 0x00011100ff0877ac */ /* 0x000e640008000a00 */
[----:B-1----:R-:W-:-:S04]  /*0100*/  UISETP.NE.U32.AND UP0, UPT, UR8, URZ, UPT ;  /* 0x000000ff0800728c */ /* 0x002fc8000bf05070 */
[----:B------:R-:W-:-:S09]  /*0110*/  UISETP.NE.AND.EX UP0, UPT, UR9, URZ, UPT, UP0 ;  /* 0x000000ff0900728c */ /* 0x000fd2000bf05300 */
[----:B------:R-:W-:Y:S05]  /*0120*/  BRA.U !UP0, `(.L_x_1) ;  /* 0x0000000108107547 */ /* 0x000fea000b800000 */
[----:B------:R-:W1:Y:S02]  /*0130*/  LDC.64 R82, c[0x0][0x888] ;  /* 0x00022200ff527b82 */ /* 0x000e640000000a00 */
[----:B-1----:R1:W5:Y:S01]  /*0140*/  LDG.E R82, desc[UR46][R82.64] ;  /* 0x0000002e52527981 */ /* 0x002362000c1e1900 */
[----:B------:R-:W-:Y:S01]  /*0150*/  HFMA2 R153, -RZ, RZ, 0, 5.9604644775390625e-08 ;  /* 0x00000001ff997431 */ /* 0x000fe200000001ff */
[----:B------:R-:W-:Y:S05]  /*0160*/  BRA `(.L_x_0) ;  /* 0x00000000000c7947 */ /* 0x000fea0003800000 */
.L_x_1:
[----:B------:R-:W1:Y:S01]  /*0170*/  LDCU UR8, c[0x0][0x880] ;  /* 0x00011000ff0877ac */ /* 0x000e620008000800 */
[----:B------:R-:W-:Y:S01]  /*0180*/  HFMA2 R153, -RZ, RZ, 0, 5.9604644775390625e-08 ;  /* 0x00000001ff997431 */ /* 0x000fe200000001ff */
[----:B-1----:R-:W-:-:S07]  /*0190*/  MOV R82, UR8 ;  /* 0x0000000800527c02 */ /* 0x002fce0008000f00 */
.L_x_0:
[----:B------:R-:W2:Y:S02]  /*01a0*/  LDCU.64 UR8, c[0x0][0x8b0] ;  /* 0x00011600ff0877ac */ /* 0x000ea40008000a00 */
[----:B--2---:R-:W-:-:S04]  /*01b0*/  UISETP.NE.U32.AND UP0, UPT, UR8, URZ, UPT ;  /* 0x000000ff0800728c */ /* 0x004fc8000bf05070 */
[----:B------:R-:W-:-:S09]  /*01c0*/  UISETP.NE.AND.EX UP0, UPT, UR9, URZ, UPT, UP0 ;  /* 0x000000ff0900728c */ /* 0x000fd2000bf05300 */
[----:B------:R-:W-:Y:S05]  /*01d0*/  BRA.U UP0, `(.L_x_2) ;  /* 0x0000000100247547 */ /* 0x000fea000b800000 */
[----:B------:R-:W2:Y:S02]  /*01e0*/  LDCU.64 UR8, c[0x0][0x8a8] ;  /* 0x00011500ff0877ac */ /* 0x000ea40008000a00 */
[----:B--2---:R-:W-:-:S04]  /*01f0*/  UISETP.NE.U32.AND UP0, UPT, UR8, URZ, UPT ;  /* 0x000000ff0800728c */ /* 0x004fc8000bf05070 */
[----:B------:R-:W-:-:S09]  /*0200*/  UISETP.NE.AND.EX UP0, UPT, UR9, URZ, UPT, UP0 ;  /* 0x000000ff0900728c */ /* 0x000fd2000bf05300 */
[----:B------:R-:W-:Y:S05]  /*0210*/  BRA.U !UP0, `(.L_x_3) ;  /* 0x00000001080c7547 */ /* 0x000fea000b800000 */
[----:B------:R-:W2:Y:S02]  /*0220*/  LDC.64 R78, c[0x0][0x8a8] ;  /* 0x00022a00ff4e7b82 */ /* 0x000ea40000000a00 */
[----:B--2---:R2:W5:Y:S01]  /*0230*/  LDG.E R78, desc[UR46][R78.64] ;  /* 0x0000002e4e4e7981 */ /* 0x004562000c1e1900 */
[----:B------:R-:W-:Y:S05]  /*0240*/  BRA `(.L_x_2) ;  /* 0x0000000000087947 */ /* 0x000fea0003800000 */
.L_x_3:
[----:B------:R-:W2:Y:S02]  /*0250*/  LDCU UR8, c[0x0][0x8a0] ;  /* 0x00011400ff0877ac */ /* 0x000ea40008000800 */
[----:B--2---:R-:W-:Y:S02]  /*0260*/  MOV R78, UR8 ;  /* 0x00000008004e7c02 */ /* 0x004fe40008000f00 */
.L_x_2:
[----:B------:R-:W-:Y:S01]  /*0270*/  IMAD.U32 R0, RZ, RZ, UR10 ;  /* 0x0000000aff007e24 */ /* 0x000fe2000f8e00ff */
[----:B------:R-:W-:Y:S04]  /*0280*/  BSSY.RECONVERGENT B0, `(.L_x_4) ;  /* 0x000000c000007945 */ /* 0x000fe80003800200 */
[C---:B------:R-:W-:Y:S02]  /*0290*/  ISETP.NE.OR P2, PT, R0.reuse, 0x1, !P1 ;  /* 0x000000010000780c */ /* 0x040fe40004f45670 */
[----:B------:R-:W-:-:S11]  /*02a0*/  ISETP.NE.OR P0, PT, R0, 0x3, !P1 ;  /* 0x000000030000780c */ /* 0x000fd60004f05670 */
[----:B------:R-:W-:Y:S05]  /*02b0*/  @P2 BRA `(.L_x_5) ;  /* 0x0000000000202947 */ /* 0x000fea0003800000 */
[----:B------:R-:W3:Y:S02]  /*02c0*/  LDCU.64 UR8, c[0x0][0x348] ;  /* 0x00006900ff0877ac */ /* 0x000ee40008000a00 */
[----:B---3--:R-:W-:Y:S02]  /*02d0*/  UIADD3 UR12, UP1, UPT, UR8, 0x80, URZ ;  /* 0x00000080080c7890 */ /* 0x008fe4000ff3e0ff */
[----:B------:R-:W-:Y:S02]  /*02e0*/  UIADD3 UR8, UP0, UPT, UR8, 0x180, URZ ;  /* 0x0000018008087890 */ /* 0x000fe4000ff1e0ff */
[----:B------:R-:W-:Y:S02]  /*02f0*/  UIADD3.X UR13, UPT, UPT, URZ, UR9, URZ, UP1, !UPT ;  /* 0x00000009ff0d7290 */ /* 0x000fe40008ffe4ff */
[----:B------:R-:W-:-:S07]  /*0300*/  UIADD3.X UR9, UPT, UPT, URZ, UR9, URZ, UP0, !UPT ;  /* 0x00000009ff097290 */ /* 0x000fce00087fe4ff */
[----:B------:R3:W-:Y:S02]  /*0310*/  UTMACCTL.PF [UR12] ;  /* 0x000000000c0079b9 */ /* 0x0007e40008040000 */
[----:B------:R3:W-:Y:S02]  /*0320*/  UTMACCTL.PF [UR8] ;  /* 0x00000000080079b9 */ /* 0x0007e40008040000 */
[----:B---3--:R-:W-:Y:S01]  /*0330*/  NOP ;  /* 0x0000000000007918 */ /* 0x008fe20000000000 */
.L_x_5:
[----:B------:R-:W-:Y:S05]  /*0340*/  BSYNC.RECONVERGENT B0 ;  /* 0x0000000000007941 */ /* 0x000fea0003800200 */
.L_x_4:
[----:B------:R-:W-:Y:S04]  /*0350*/  BSSY.RECONVERGENT B0, `(.L_x_6) ;  /* 0x000000a000007945 */ /* 0x000fe80003800200 */
        /* <DEDUP_REMOVED lines=9> */
.L_x_7:
[----:B------:R-:W-:Y:S05]  /*03f0*/  BSYNC.RECONVERGENT B0 ;  /* 0x0000000000007941 */ /* 0x000fea0003800200 */
.L_x_6:
[----:B------:R-:W3:Y:S01]  /*0400*/  LDCU.64 UR8, c[0x0][0x888] ;  /* 0x00011100ff0877ac */ /* 0x000ee20008000a00 */
[----:B------:R-:W-:Y:S02]  /*0410*/  UISETP.EQ.U32.AND UP1, UPT, UR6, URZ, UPT ;  /* 0x000000ff0600728c */ /* 0x000fe4000bf22070 */
[----:B------:R-:W-:Y:S02]  /*0420*/  UPLOP3.LUT UP5, UPT, UPT, UPT, UPT, 0x80, 0x8 ;  /* 0x000000000008789c */ /* 0x000fe40003faf070 */
[----:B---3--:R-:W-:-:S04]  /*0430*/  UISETP.NE.U32.AND UP0, UPT, UR8, URZ, UPT ;  /* 0x000000ff0800728c */ /* 0x008fc8000bf05070 */
[----:B------:R-:W-:-:S04]  /*0440*/  UISETP.NE.AND.EX UP0, UPT, UR9, URZ, UPT, UP0 ;  /* 0x000000ff0900728c */ /* 0x000fc8000bf05300 */
[----:B------:R-:W-:-:S04]  /*0450*/  UISETP.EQ.OR.EX UP2, UPT, UR7, URZ, !UP0, UP1 ;  /* 0x000000ff0700728c */ /* 0x000fc8000c742710 */
[----:B------:R-:W-:-:S05]  /*0460*/  UP2UR UR50, UPR, URZ, 0x4 ;  /* 0x00000004ff327883 */ /* 0x000fca0008000000 */
[----:B------:R-:W-:Y:S07]  /*0470*/  BRA.U !UP2, `(.L_x_8) ;  /* 0x000000010a207547 */ /* 0x000fee000b800000 */
[----:B-----5:R-:W-:Y:S01]  /*0480*/  R2UR UR8, R82 ;  /* 0x00000000520872ca */ /* 0x020fe200000e0000 */
[----:B------:R-:W-:Y:S02]  /*0490*/  UISETP.NE.U32.AND UP2, UPT, UR6, URZ, UPT ;  /* 0x000000ff0600728c */ /* 0x000fe4000bf45070 */
[----:B------:R-:W-:Y:S02]  /*04a0*/  USEL UR6, URZ, 0xffffffff, UP0 ;  /* 0xffffffffff067887 */ /* 0x000fe40008000000 */
[----:B------:R-:W-:-:S08]  /*04b0*/  UISETP.NE.AND.EX UP2, UPT, UR7, URZ, UPT, UP2 ;  /* 0x000000ff0700728c */ /* 0x000fd0000bf45320 */
[----:B------:R-:W-:-:S04]  /*04c0*/  UISETP.NE.AND UP1, UPT, UR8, URZ, UPT ;  /* 0x000000ff0800728c */ /* 0x000fc8000bf25270 */
[----:B------:R-:W-:-:S04]  /*04d0*/  @!UP2 USEL UR6, URZ, 0xffffffff, UP1 ;  /* 0xffffffffff06a887 */ /* 0x000fc80008800000 */
[----:B------:R-:W-:-:S04]  /*04e0*/  ULOP3.LUT UR6, UR6, 0x1, URZ, 0xc0, !UPT ;  /* 0x0000000106067892 */ /* 0x000fc8000f8ec0ff */
[----:B------:R-:W-:-:S11]  /*04f0*/  UISETP.NE.U32.AND UP5, UPT, UR6, 0x1, UPT ;  /* 0x000000010600788c */ /* 0x000fd6000bfa5070 */
.L_x_8:
[----:B------:R-:W3:Y:S01]  /*0500*/  SHFL.IDX PT, R0, R156, RZ, 0x1f ;  /* 0x00001fff9c007589 */ /* 0x000ee200000e0000 */
[----:B------:R-:W-:-:S04]  /*0510*/  UISETP.NE.AND UP1, UPT, UR10, 0x2, UPT ;  /* 0x000000020a00788c */ /* 0x000fc8000bf25270 */
[----:B------:R-:W-:Y:S02]  /*0520*/  UISETP.EQ.AND UP2, UPT, UR5, URZ, !UP1 ;  /* 0x000000ff0500728c */ /* 0x000fe4000cf42270 */
[----:B------:R-:W-:-:S04]  /*0530*/  USEL UR6, URZ, 0x1, UP1 ;  /* 0x00000001ff067887 */ /* 0x000fc80008800000 */
[----:B------:R-:W-:Y:S02]  /*0540*/  PLOP3.LUT P5, PT, P1, PT, UP2, 0x80, 0x8 ;  /* 0x000000000008781c */ /* 0x000fe40000faf028 */
[----:B---3--:R-:W-:-:S13]  /*0550*/  ISETP.NE.AND P0, PT, R0, RZ, PT ;  /* 0x000000ff0000720c */ /* 0x008fda0003f05270 */
[----:B------:R-:W-:Y:S05]  /*0560*/  @P0 BRA `(.L_x_9) ;  /* 0x00000000004c0947 */ /* 0x000fea0003800000 */
[----:B------:R-:W-:Y:S01]  /*0570*/  UMOV UR8, 0x400 ;  /* 0x0000040000087882 */ /* 0x000fe20000000000 */
[----:B------:R-:W-:Y:S01]  /*0580*/  UMOV UR7, 0x1 ;  /* 0x0000000100077882 */ /* 0x000fe20000000000 */
[----:B------:R-:W-:Y:S02]  /*0590*/  ULEA UR8, UR37, UR8, 0x18 ;  /* 0x0000000825087291 */ /* 0x000fe4000f8ec0ff */
[----:B------:R-:W-:-:S04]  /*05a0*/  UIADD3 UR12, UPT, UPT, -UR7, 0x100000, URZ ;  /* 0x00100000070c7890 */ /* 0x000fc8000fffe1ff */
[----:B------:R-:W-:Y:S02]  /*05b0*/  USHF.L.U32 UR13, UR12, 0xb, URZ ;  /* 0x0000000b0c0d7899 */ /* 0x000fe400080006ff */
[----:B------:R-:W-:Y:S01]  /*05c0*/  USHF.L.U32 UR12, UR12, 0x1, URZ ;  /* 0x000000010c0c7899 */ /* 0x000fe200080006ff */
[----:B------:R-:W-:Y:S01]  /*05d0*/  ELECT P0, URZ, PT ;  /* 0x0000000000ff782f */ /* 0x000fe20003800000 */
[----:B------:R-:W3:Y:S10]  /*05e0*/  FENCE.VIEW.ASYNC.S ;  /* 0x00000000000073c6 */ /* 0x000ef40000000000 */
[----:B---3--:R3:W4:Y:S01]  /*05f0*/  SYNCS.EXCH.64 URZ, [UR8], UR12 ;  /* 0x0000000c08ff75b2 */ /* 0x0087220008000100 */
[----:B------:R3:W1:Y:S01]  /*0600*/  SYNCS.EXCH.64 URZ, [UR8+0x28], UR12 ;  /* 0x0000280c08ff75b2 */ /* 0x0006620008000100 */
        /* <DEDUP_REMOVED lines=8> */
[----:B------:R-:W-:Y:S01]  /*0690*/  NOP ;  /* 0x0000000000007918 */ /* 0x000fe20000000000 */
.L_x_9:
[----:B------:R-:W2:Y:S01]  /*06a0*/  SHFL.IDX PT, R0, R156, RZ, 0x1f ;  /* 0x00001fff9c007589 */ /* 0x000ea200000e0000 */
[----:B------:R-:W-:Y:S01]  /*06b0*/  NOP ;  /* 0x0000000000007918 */ /* 0x000fe20000000000 */
[----:B--2---:R-:W-:-:S13]  /*06c0*/  ISETP.NE.AND P0, PT, R0, 0x1, PT ;  /* 0x000000010000780c */ /* 0x004fda0003f05270 */
[----:B------:R-:W-:Y:S05]  /*06d0*/  @P0 BRA `(.L_x_10) ;  /* 0x0000000000540947 */ /* 0x000fea0003800000 */
[----:B------:R-:W-:Y:S01]  /*06e0*/  UMOV UR9, 0x400 ;  /* 0x0000040000097882 */ /* 0x000fe20000000000 */
[----:B---3--:R-:W-:Y:S01]  /*06f0*/  UMOV UR8, 0x20 ;  /* 0x0000002000087882 */ /* 0x008fe20000000000 */
[----:B------:R-:W-:Y:S01]  /*0700*/  UMOV UR7, 0x80 ;  /* 0x0000008000077882 */ /* 0x000fe20000000000 */
[----:B------:R-:W-:Y:S02]  /*0710*/  ULEA UR9, UR37, UR9, 0x18 ;  /* 0x0000000925097291 */ /* 0x000fe4000f8ec0ff */
[----:B------:R-:W-:-:S04]  /*0720*/  UIADD3 UR12, UPT, UPT, -UR8, 0x100000, URZ ;  /* 0x00100000080c7890 */ /* 0x000fc8000fffe1ff */
[----:B------:R-:W-:Y:S02]  /*0730*/  USHF.L.U32 UR13, UR12, 0xb, URZ ;  /* 0x0000000b0c0d7899 */ /* 0x000fe400080006ff */
[----:B------:R-:W-:Y:S02]  /*0740*/  USHF.L.U32 UR12, UR12, 0x1, URZ ;  /* 0x000000010c0c7899 */ /* 0x000fe400080006ff */
[----:B------:R-:W-:-:S04]  /*0750*/  UIADD3 UR14, UPT, UPT, -UR7, 0x100000, URZ ;  /* 0x00100000070e7890 */ /* 0x000fc8000fffe1ff */
[----:B------:R-:W-:Y:S02]  /*0760*/  USHF.L.U32 UR15, UR14, 0xb, URZ ;  /* 0x0000000b0e0f7899 */ /* 0x000fe400080006ff */
[----:B------:R-:W-:Y:S01]  /*0770*/  USHF.L.U32 UR14, UR14, 0x1, URZ ;  /* 0x000000010e0e7899 */ /* 0x000fe200080006ff */
[----:B------:R-:W-:Y:S01]  /*0780*/  ELECT P0, URZ, PT ;  /* 0x0000000000ff782f */ /* 0x000fe20003800000 */
[----:B------:R-:W2:Y:S02]  /*0790*/  FENCE.VIEW.ASYNC.S ;  /* 0x00000000000073c6 */ /* 0x000ea40000000000 */
[----:B--2---:R2:W3:Y:S08]  /*07a0*/  SYNCS.EXCH.64 URZ, [UR9+0x50], UR12 ;  /* 0x0000500c09ff75b2 */ /* 0x0044f00008000100 */
        /* <DEDUP_REMOVED lines=8> */
.L_x_10:
[----:B------:R-:W4:Y:S01]  /*0830*/  SHFL.IDX PT, R0, R156, RZ, 0x1f ;  /* 0x00001fff9c007589 */ /* 0x000f2200000e0000 */
[----:B------:R-:W-:Y:S01]  /*0840*/  NOP ;  /* 0x0000000000007918 */ /* 0x000fe20000000000 */
[----:B----4-:R-:W-:-:S13]  /*0850*/  ISETP.NE.AND P0, PT, R0, 0x3, PT ;  /* 0x000000030000780c */ /* 0x010fda0003f05270 */
[----:B------:R-:W-:Y:S05]  /*0860*/  @P0 BRA `(.L_x_11) ;  /* 0x00000000002c0947 */ /* 0x000fea0003800000 */
[----:B---3--:R-:W-:Y:S01]  /*0870*/  UMOV UR8, 0x400 ;  /* 0x0000040000087882 */ /* 0x008fe20000000000 */
[----:B------:R-:W-:Y:S01]  /*0880*/  UMOV UR7, 0x20 ;  /* 0x0000002000077882 */ /* 0x000fe20000000000 */
[----:B------:R-:W-:Y:S02]  /*0890*/  ULEA UR8, UR37, UR8, 0x18 ;  /* 0x0000000825087291 */ /* 0x000fe4000f8ec0ff */
[----:B--2---:R-:W-:-:S04]  /*08a0*/  UIADD3 UR12, UPT, UPT, -UR7, 0x100000, URZ ;  /* 0x00100000070c7890 */ /* 0x004fc8000fffe1ff */
[----:B------:R-:W-:Y:S02]  /*08b0*/  USHF.L.U32 UR13, UR12, 0xb, URZ ;  /* 0x0000000b0c0d7899 */ /* 0x000fe400080006ff */
[----:B------:R-:W-:Y:S01]  /*08c0*/  USHF.L.U32 UR12, UR12, 0x1, URZ ;  /* 0x000000010c0c7899 */ /* 0x000fe200080006ff */
[----:B------:R-:W-:Y:S01]  /*08d0*/  ELECT P0, URZ, PT ;  /* 0x0000000000ff782f */ /* 0x000fe20003800000 */
[----:B------:R-:W2:Y:S10]  /*08e0*/  FENCE.VIEW.ASYNC.S ;  /* 0x00000000000073c6 */ /* 0x000eb40000000000 */
[----:B--2---:R4:W2:Y:S01]  /*08f0*/  SYNCS.EXCH.64 URZ, [UR8+0x90], UR12 ;  /* 0x0000900c08ff75b2 */ /* 0x0048a20008000100 */
[----:B------:R4:W3:Y:S02]  /*0900*/  SYNCS.EXCH.64 URZ, [UR8+0x98], UR12 ;  /* 0x0000980c08ff75b2 */ /* 0x0008e40008000100 */
[----:B----4-:R-:W-:Y:S01]  /*0910*/  NOP ;  /* 0x0000000000007918 */ /* 0x010fe20000000000 */
.L_x_11:
[----:B------:R-:W4:Y:S01]  /*0920*/  SHFL.IDX PT, R0, R156, RZ, 0x1f ;  /* 0x00001fff9c007589 */ /* 0x000f2200000e0000 */
[----:B------:R-:W-:Y:S01]  /*0930*/  NOP ;  /* 0x0000000000007918 */ /* 0x000fe20000000000 */
[----:B----4-:R-:W-:-:S13]  /*0940*/  ISETP.NE.AND P0, PT, R0, 0x4, PT ;  /* 0x000000040000780c */ /* 0x010fda0003f05270 */
[----:B------:R-:W-:Y:S05]  /*0950*/  @P0 BRA `(.L_x_12) ;  /* 0x0000000000480947 */ /* 0x000fea0003800000 */
[----:B--2---:R-:W-:Y:S01]  /*0960*/  UMOV UR9, 0x1e0 ;  /* 0x000001e000097882 */ /* 0x004fe20000000000 */
[----:B---3--:R-:W-:Y:S01]  /*0970*/  UMOV UR8, 0x400 ;  /* 0x0000040000087882 */ /* 0x008fe20000000000 */
[----:B------:R-:W-:Y:S01]  /*0980*/  USEL UR9, UR9, 0x1a0, UP5 ;  /* 0x000001a009097887 */ /* 0x000fe2000a800000 */
        /* <DEDUP_REMOVED lines=10> */
[----:B--2---:R4:W2:Y:S08]  /*0a30*/  SYNCS.EXCH.64 URZ, [UR8+0xa0], UR12 ;  /* 0x0000a00c08ff75b2 */ /* 0x0048b00008000100 */
[----:B------:R4:W3:Y:S01]  /*0a40*/  SYNCS.EXCH.64 URZ, [UR8+0xb0], UR14 ;  /* 0x0000b00e08ff75b2 */ /* 0x0008e20008000100 */
[----:B------:R4:W1:Y:S01]  /*0a50*/  SYNCS.EXCH.64 URZ, [UR8+0xa8], UR12 ;  /* 0x0000a80c08ff75b2 */ /* 0x0008620008000100 */
[----:B------:R4:W1:Y:S02]  /*0a60*/  SYNCS.EXCH.64 URZ, [UR8+0xb8], UR14 ;  /* 0x0000b80e08ff75b2 */ /* 0x0008640008000100 */
[----:B----4-:R-:W-:Y:S01]  /*0a70*/  NOP ;  /* 0x0000000000007918 */ /* 0x010fe20000000000 */
.L_x_12:
[----:B------:R-:W4:Y:S01]  /*0a80*/  SHFL.IDX PT, R0, R156, RZ, 0x1f ;  /* 0x00001fff9c007589 */ /* 0x000f2200000e0000 */
[----:B------:R-:W-:Y:S01]  /*0a90*/  NOP ;  /* 0x0000000000007918 */ /* 0x000fe20000000000 */
[----:B----4-:R-:W-:-:S13]  /*0aa0*/  ISETP.NE.AND P0, PT, R0, 0x5, PT ;  /* 0x000000050000780c */ /* 0x010fda0003f05270 */
[----:B------:R-:W-:Y:S05]  /*0ab0*/  @P0 BRA `(.L_x_13) ;  /* 0x0000000000440947 */ /* 0x000fea0003800000 */
[----:B--2---:R-:W-:Y:S01]  /*0ac0*/  UMOV UR9, 0x400 ;  /* 0x0000040000097882 */ /* 0x004fe20000000000 */
        /* <DEDUP_REMOVED lines=16> */
.L_x_13:
[----:B------:R-:W4:Y:S01]  /*0bd0*/  SHFL.IDX PT, R0, R156, RZ, 0x1f ;  /* 0x00001fff9c007589 */ /* 0x000f2200000e0000 */
[----:B------:R-:W-:Y:S01]  /*0be0*/  ISETP.NE.OR P1, PT, RZ, UR10, !P1 ;  /* 0x0000000aff007c0c */ /* 0x000fe2000cf25670 */
        /* <DEDUP_REMOVED lines=12> */
[----:B------:R4:W3:Y:S01]  /*0cb0*/  SYNCS.EXCH.64 URZ, [UR8+0xf0], UR12 ;  /* 0x0000f00c08ff75b2 */ /* 0x0008e20008000100 */
[----:B------:R4:W1:Y:S01]  /*0cc0*/  SYNCS.EXCH.64 URZ, [UR8+0xe8], UR12 ;  /* 0x0000e80c08ff75b2 */ /* 0x0008620008000100 */
[----:B------:R4:W1:Y:S02]  /*0cd0*/  SYNCS.EXCH.64 URZ, [UR8+0xf8], UR12 ;  /* 0x0000f80c08ff75b2 */ /* 0x0008640008000100 */
[----:B----4-:R-:W-:Y:S01]  /*0ce0*/  NOP ;  /* 0x0000000000007918 */ /* 0x010fe20000000000 */
.L_x_14:
[----:B------:R-:W-:Y:S01]  /*0cf0*/  VOTEU.ALL UP1, P1 ;  /* 0x0000000000ff7886 */ /* 0x000fe20000820000 */
[----:B---3--:R-:W3:Y:S01]  /*0d00*/  LDCU UR8, c[0x0][0x36c] ;  /* 0x00006d80ff0877ac */ /* 0x008ee20008000800 */
[----:B------:R-:W-:Y:S01]  /*0d10*/  NOP ;  /* 0x0000000000007918 */ /* 0x000fe20000000000 */
[----:B------:R-:W-:Y:S01]  /*0d20*/  LOP3.LUT R10, R169, 0x1f, RZ, 0xc0, !PT ;  /* 0x0000001fa90a7812 */ /* 0x000fe200078ec0ff */
[----:B--2---:R-:W-:Y:S01]  /*0d30*/  UMOV UR12, 0x20 ;  /* 0x00000020000c7882 */ /* 0x004fe20000000000 */
[----:B------:R-:W-:Y:S01]  /*0d40*/  @!UP1 UMOV UR7, 0x400 ;  /* 0x0000040000079882 */ /* 0x000fe20000000000 */
[----:B------:R-:W-:-:S04]  /*0d50*/  @!UP1 UIADD3 UR12, UPT, UPT, -UR12, 0x100000, URZ ;  /* 0x001000000c0c9890 */ /* 0x000fc8000fffe1ff */
[----:B------:R-:W-:Y:S02]  /*0d60*/  @!UP1 USHF.L.U32 UR13, UR12, 0xb, URZ ;  /* 0x0000000b0c0d9899 */ /* 0x000fe400080006ff */
[----:B------:R-:W-:Y:S02]  /*0d70*/  @!UP1 USHF.L.U32 UR12, UR12, 0x1, URZ ;  /* 0x000000010c0c9899 */ /* 0x000fe400080006ff */
[----:B------:R-:W-:Y:S01]  /*0d80*/  @!UP1 ULEA UR7, UR37, UR7, 0x18 ;  /* 0x0000000725079291 */ /* 0x000fe2000f8ec0ff */
[----:B------:R-:W-:Y:S01]  /*0d90*/  VOTEU.ALL UP1, P1 ;  /* 0x0000000000ff7886 */ /* 0x000fe20000820000 */
[----:B------:R-:W-:Y:S01]  /*0da0*/  UISETP.NE.AND UP4, UPT, UR10, URZ, UPT ;  /* 0x000000ff0a00728c */ /* 0x000fe2000bf85270 */
[----:B------:R-:W2:Y:S09]  /*0db0*/  FENCE.VIEW.ASYNC.S ;  /* 0x00000000000073c6 */ /* 0x000eb20000000000 */
[----:B--2---:R2:W4:Y:S01]  /*0dc0*/  @!UP1 SYNCS.EXCH.64 URZ, [UR7+0x100], UR12 ;  /* 0x0001000c07ff95b2 */ /* 0x0045220008000100 */
[----:B---3--:R-:W-:-:S09]  /*0dd0*/  UISETP.EQ.U32.AND UP1, UPT, UR8, 0x1, UPT ;  /* 0x000000010800788c */ /* 0x008fd2000bf22070 */
[----:B------:R-:W-:Y:S05]  /*0de0*/  BRA.U !UP1, `(.L_x_15) ;  /* 0x0000000109087547 */ /* 0x000fea000b800000 */
[----:B-1--4-:R-:W-:Y:S01]  /*0df0*/  UCGABAR_ARV ;  /* 0x00000000000079c7 */ /* 0x012fe20008000000 */
[----:B------:R-:W-:Y:S05]  /*0e00*/  BRA `(.L_x_16) ;  /* 0x0000000000047947 */ /* 0x000fea0003800000 */
.L_x_15:
[----:B-1--4-:R-:W-:Y:S01]  /*0e10*/  NOP ;  /* 0x0000000000007918 */ /* 0x012fe20000000000 */
.L_x_16:
[----:B------:R-:W1:Y:S01]  /*0e20*/  S2R R11, SR_CTAID.X ;  /* 0x00000000000b7919 */ /* 0x000e620000002500 */
[----:B------:R-:W-:-:S05]  /*0e30*/  CS2R.32 R154, SR_CgaSize ;  /* 0x00000000009a7805 */ /* 0x000fca0000008a00 */
[----:B------:R-:W-:-:S05]  /*0e40*/  IMAD R154, R154, -0xa0, RZ ;  /* 0xffffff609a9a7824 */ /* 0x000fca00078e02ff */
[----:B------:R-:W-:-:S14]  /*0e50*/  R2UR UR8, R154 ;  /* 0x000000009a0872ca */ /* 0x000fdc00000e0000 */
[----:B------:R-:W3:Y:S01]  /*0e60*/  LDCU UR8, c[0x0][UR8+0x2b0] ;  /* 0x00005600080877ac */ /* 0x000ee20008000800 */
[----:B------:R-:W-:-:S05]  /*0e70*/  CS2R.32 R0, SR_CgaSize ;  /* 0x0000000000007805 */ /* 0x000fca0000008a00 */
[----:B------:R-:W-:-:S06]  /*0e80*/  IMAD R0, R0, -0xa0, RZ ;  /* 0xffffff6000007824 */ /* 0x000fcc00078e02ff */
[----:B------:R-:W4:Y:S01]  /*0e90*/  LDC R0, c[0x0][R0+0x2a0] ;  /* 0x0000a80000007b82 */ /* 0x000f220000000800 */
[----:B------:R-:W-:Y:S01]  /*0ea0*/  PRMT R8, RZ, 0x7610, R8 ;  /* 0x00007610ff087816 */ /* 0x000fe20000000008 */
[----:B------:R-:W3:Y:S01]  /*0eb0*/  S2R R20, SR_CTAID.Y ;  /* 0x0000000000147919 */ /* 0x000ee20000002600 */
[----:B------:R-:W-:-:S05]  /*0ec0*/  CS2R.32 R154, SR_CgaSize ;  /* 0x00000000009a7805 */ /* 0x000fca0000008a00 */
[----:B------:R-:W-:-:S05]  /*0ed0*/  IMAD R154, R154, -0xa0, RZ ;  /* 0xffffff609a9a7824 */ /* 0x000fca00078e02ff */
[----:B--2---:R-:W-:-:S14]  /*0ee0*/  R2UR UR7, R154 ;  /* 0x000000009a0772ca */ /* 0x004fdc00000e0000 */
[----:B------:R-:W2:Y:S01]  /*0ef0*/  LDCU UR7, c[0x0][UR7+0x2b4] ;  /* 0x00005680070777ac */ /* 0x000ea20008000800 */
[----:B------:R-:W-:Y:S01]  /*0f00*/  UISETP.NE.AND UP2, UPT, UR10, 0x2, UPT ;  /* 0x000000020a00788c */ /* 0x000fe2000bf45270 */
[----:B------:R-:W3:Y:S01]  /*0f10*/  LDC R9, c[0x0][0xb24] ;  /* 0x0002c900ff097b82 */ /* 0x000ee20000000800 */
[----:B------:R-:W-:-:S05]  /*0f20*/  CS2R.32 R152, SR_CgaSize ;  /* 0x0000000000987805 */ /* 0x000fca0000008a00 */
[----:B------:R-:W-:-:S06]  /*0f30*/  IMAD R152, R152, -0xa0, RZ ;  /* 0xffffff6098987824 */ /* 0x000fcc00078e02ff */
[----:B------:R-:W4:Y:S08]  /*0f40*/  LDC R152, c[0x0][R152+0x2a4] ;  /* 0x0000a90098987b82 */ /* 0x000f300000000800 */
[----:B------:R-:W4:Y:S01]  /*0f50*/  LDC R72, c[0x0][0xb24] ;  /* 0x0002c900ff487b82 */ /* 0x000f220000000800 */
[----:B-1----:R-:W-:Y:S01]  /*0f60*/  I2FP.F32.U32 R4, R11 ;  /* 0x0000000b00047245 */ /* 0x002fe20000201000 */
[----:B------:R-:W-:-:S06]  /*0f70*/  IMAD.MOV.U32 R21, RZ, RZ, R11 ;  /* 0x000000ffff157224 */ /* 0x000fcc00078e000b */
[----:B------:R-:W1:Y:S01]  /*0f80*/  S2UR UR36, SR_CTAID.Z ;  /* 0x00000000002479c3 */ /* 0x000e620000002700 */
[----:B---3--:R-:W-:Y:S02]  /*0f90*/  ISETP.GE.AND P0, PT, R9, 0x1, PT ;  /* 0x000000010900780c */ /* 0x008fe40003f06270 */
[----:B------:R-:W-:Y:S01]  /*0fa0*/  I2FP.F32.U32 R2, R20 ;  /* 0x0000001400027245 */ /* 0x000fe20000201000 */
[----:B------:R-:W-:-:S04]  /*0fb0*/  FMUL R4, R4, UR8 ;  /* 0x0000000804047c20 */ /* 0x000fc80008400000 */
[----:B--2---:R-:W-:Y:S01]  /*0fc0*/  FMUL R2, R2, UR7 ;  /* 0x0000000702027c20 */ /* 0x004fe20008400000 */
[----:B------:R-:W2:Y:S01]  /*0fd0*/  F2I.U32.TRUNC.NTZ R154, R4 ;  /* 0x00000004009a7305 */ /* 0x000ea2000020f000 */
[----:B------:R-:W3:Y:S07]  /*0fe0*/  LDCU UR7, c[0x0][0xb30] ;  /* 0x00016600ff0777ac */ /* 0x000eee0008000800 */
[----:B------:R-:W1:Y:S01]  /*0ff0*/  F2I.U32.TRUNC.NTZ R3, R2 ;  /* 0x0000000200037305 */ /* 0x000e62000020f000 */
[----:B--2---:R-:W-:-:S04]  /*1000*/  IMAD.MOV R154, RZ, RZ, -R154 ;  /* 0x000000ffff9a7224 */ /* 0x004fc800078e0a9a */
[----:B----4-:R-:W-:Y:S01]  /*1010*/  IMAD R154, R0, R154, R11 ;  /* 0x0000009a009a7224 */ /* 0x010fe200078e020b */
[----:B------:R-:W-:Y:S01]  /*1020*/  PRMT R0, RZ, 0x7610, R0 ;  /* 0x00007610ff007816 */ /* 0x000fe20000000000 */
[----:B---3--:R-:W-:Y:S01]  /*1030*/  UISETP.NE.AND UP3, UPT, UR7, 0x1, UPT ;  /* 0x000000010700788c */ /* 0x008fe2000bf65270 */
[----:B-1----:R-:W-:-:S05]  /*1040*/  IADD3 R3, PT, PT, -R3, RZ, RZ ;  /* 0x000000ff03037210 */ /* 0x002fca0007ffe1ff */
[----:B------:R-:W-:Y:S01]  /*1050*/  IMAD R152, R152, R3, R20 ;  /* 0x0000000398987224 */ /* 0x000fe200078e0214 */
[----:B------:R-:W-:Y:S06]  /*1060*/  BRA.U UP4, `(.L_x_17) ;  /* 0x0000000104247547 */ /* 0x000fec000b800000 */
[----:B------:R-:W-:Y:S01]  /*1070*/  ISETP.NE.AND P1, PT, R152, RZ, PT ;  /* 0x000000ff9800720c */ /* 0x000fe20003f25270 */
[----:B------:R-:W-:Y:S01]  /*1080*/  IMAD.MOV.U32 R0, RZ, RZ, 0x3 ;  /* 0x00000003ff007424 */ /* 0x000fe200078e00ff */
[C---:B------:R-:W-:Y:S02]  /*1090*/  LOP3.LUT R3, R154.reuse, 0xfffffffe, RZ, 0xc0, !PT ;  /* 0xfffffffe9a037812 */ /* 0x040fe400078ec0ff */
[----:B------:R-:W-:Y:S02]  /*10a0*/  ISETP.LT.U32.OR P1, PT, R154, 0x2, !P1 ;  /* 0x000000029a00780c */ /* 0x000fe40004f21470 */
[----:B------:R-:W-:Y:S02]  /*10b0*/  SHF.L.U32 R0, R0, R3, RZ ;  /* 0x0000000300007219 */ /* 0x000fe400000006ff */
[----:B------:R-:W-:Y:S02]  /*10c0*/  SEL R5, RZ, 0x1, !P1 ;  /* 0x00000001ff057807 */ /* 0x000fe40004800000 */
[----:B------:R-:W-:-:S05]  /*10d0*/  SEL R2, RZ, 0x2, !P1 ;  /* 0x00000002ff027807 */ /* 0x000fca0004800000 */
[----:B------:R-:W-:-:S05]  /*10e0*/  IMAD.IADD R2, R5, 0x1, R2 ;  /* 0x0000000105027824 */ /* 0x000fca00078e0202 */
[----:B------:R-:W-:Y:S02]  /*10f0*/  PRMT R8, R2, 0x7610, R8 ;  /* 0x0000761002087816 */ /* 0x000fe40000000008 */
.L_x_17:
[----:B------:R-:W-:Y:S05]  /*1100*/  @!P0 BRA `(.L_x_18) ;  /* 0x0000000000b88947 */ /* 0x000fea0003800000 */
[----:B------:R-:W1:Y:S01]  /*1110*/  LDC.64 R4, c[0x0][0xb18] ;  /* 0x0002c600ff047b82 */ /* 0x000e620000000a00 */
[----:B------:R-:W-:-:S07]  /*1120*/  ISETP.NE.AND P0, PT, R9, 0x1, PT ;  /* 0x000000010900780c */ /* 0x000fce0003f05270 */
[----:B------:R-:W2:Y:S08]  /*1130*/  LDC R14, c[0x0][0xb0c] ;  /* 0x0002c300ff0e7b82 */ /* 0x000eb00000000800 */
[----:B------:R-:W3:Y:S08]  /*1140*/  LDC R13, c[0x0][0x370] ;  /* 0x0000dc00ff0d7b82 */ /* 0x000ef00000000800 */
[----:B------:R-:W4:Y:S01]  /*1150*/  LDC R16, c[0x0][0x374] ;  /* 0x0000dd00ff107b82 */ /* 0x000f220000000800 */
[----:B-1----:R-:W-:-:S07]  /*1160*/  ISETP.NE.AND P1, PT, R4, 0x1, PT ;  /* 0x000000010400780c */ /* 0x002fce0003f25270 */
[----:B------:R-:W3:Y:S01]  /*1170*/  LDC.64 R6, c[0x0][0xb10] ;  /* 0x0002c400ff067b82 */ /* 0x000ee20000000a00 */
[----:B--2---:R-:W-:-:S07]  /*1180*/  ISETP.NE.AND P2, PT, R14, 0x1, PT ;  /* 0x000000010e00780c */ /* 0x004fce0003f45270 */
[----:B------:R-:W1:Y:S08]  /*1190*/  LDC R12, c[0x0][0xb20] ;  /* 0x0002c800ff0c7b82 */ /* 0x000e700000000800 */
[----:B------:R-:W2:Y:S01]  /*11a0*/  LDC.64 R2, c[0x0][0xb28] ;  /* 0x0002ca00ff027b82 */ /* 0x000ea20000000a00 */
[----:B----4-:R-:W-:-:S04]  /*11b0*/  IMAD.HI.U32 R15, R16, R5, RZ ;  /* 0x00000005100f7227 */ /* 0x010fc800078e00ff */
[----:B------:R-:W-:-:S04]  /*11c0*/  IMAD.HI.U32 R5, R20, R5, RZ ;  /* 0x0000000514057227 */ /* 0x000fc800078e00ff */
[----:B---3--:R-:W-:-:S04]  /*11d0*/  IMAD.HI.U32 R18, R13, R6, RZ ;  /* 0x000000060d127227 */ /* 0x008fc800078e00ff */
[C---:B------:R-:W-:Y:S01]  /*11e0*/  IMAD.HI.U32 R22, R11.reuse, R6, RZ ;  /* 0x000000060b167227 */ /* 0x040fe200078e00ff */
[-C--:B------:R-:W-:Y:S02]  /*11f0*/  @P2 SHF.R.U32.HI R13, RZ, R7.reuse, R18 ;  /* 0x00000007ff0d2219 */ /* 0x080fe40000011612 */
[-C--:B-1----:R-:W-:Y:S02]  /*1200*/  @P1 SHF.R.U32.HI R16, RZ, R12.reuse, R15 ;  /* 0x0000000cff101219 */ /* 0x082fe4000001160f */
[----:B------:R-:W-:Y:S02]  /*1210*/  SHF.R.U32.HI R5, RZ, R12, R5 ;  /* 0x0000000cff057219 */ /* 0x000fe40000011605 */
[----:B------:R-:W-:Y:S02]  /*1220*/  SHF.R.U32.HI R22, RZ, R7, R22 ;  /* 0x00000007ff167219 */ /* 0x000fe40000011616 */
[----:B------:R-:W-:Y:S01]  /*1230*/  SEL R5, R20, R5, !P1 ;  /* 0x0000000514057207 */ /* 0x000fe20004800000 */
[----:B--2---:R-:W-:Y:S01]  /*1240*/  IMAD.HI.U32 R18, R16, R2, RZ ;  /* 0x0000000210127227 */ /* 0x004fe200078e00ff */
[----:B------:R-:W-:-:S02]  /*1250*/  SEL R21, R11, R22, !P2 ;  /* 0x000000160b157207 */ /* 0x000fc40005000000 */
[----:B------:R-:W-:Y:S01]  /*1260*/  IADD3 R7, PT, PT, -R5, RZ, RZ ;  /* 0x000000ff05077210 */ /* 0x000fe20007ffe1ff */
[----:B------:R-:W-:Y:S01]  /*1270*/  IMAD.HI.U32 R6, R13, R2, RZ ;  /* 0x000000020d067227 */ /* 0x000fe200078e00ff */
[----:B------:R-:W-:-:S03]  /*1280*/  @P0 SHF.R.U32.HI R16, RZ, R3, R18 ;  /* 0x00000003ff100219 */ /* 0x000fc60000011612 */
[----:B------:R-:W-:Y:S01]  /*1290*/  IMAD R7, R4, R7, R20 ;  /* 0x0000000704077224 */ /* 0x000fe200078e0214 */
[----:B------:R-:W-:Y:S01]  /*12a0*/  @P0 SHF.R.U32.HI R13, RZ, R3, R6 ;  /* 0x00000003ff0d0219 */ /* 0x000fe20000011606 */
[----:B------:R-:W-:-:S04]  /*12b0*/  IMAD R16, R16, R9, RZ ;  /* 0x0000000910107224 */ /* 0x000fc800078e02ff */
[----:B------:R-:W-:Y:S01]  /*12c0*/  IMAD R6, R13, R9, RZ ;  /* 0x000000090d067224 */ /* 0x000fe200078e02ff */
[----:B------:R-:W-:-:S04]  /*12d0*/  ISETP.GE.AND P1, PT, R5, R16, PT ;  /* 0x000000100500720c */ /* 0x000fc80003f26270 */
[----:B------:R-:W-:Y:S01]  /*12e0*/  ISETP.GE.OR P1, PT, R21, R6, P1 ;  /* 0x000000061500720c */ /* 0x000fe20000f26670 */
[----:B------:R-:W-:-:S05]  /*12f0*/  IMAD.HI.U32 R6, R5, R2, RZ ;  /* 0x0000000205067227 */ /* 0x000fca00078e00ff */
[----:B------:R-:W-:-:S04]  /*1300*/  SHF.R.U32.HI R6, RZ, R3, R6 ;  /* 0x00000003ff067219 */ /* 0x000fc80000011606 */
[----:B------:R-:W-:-:S03]  /*1310*/  SEL R6, R5, R6, !P0 ;  /* 0x0000000605067207 */ /* 0x000fc60004000000 */
[----:B------:R-:W-:Y:S01]  /*1320*/  @!P1 IMAD.HI.U32 R12, R21, R2, RZ ;  /* 0x00000002150c9227 */ /* 0x000fe200078e00ff */
[----:B------:R-:W-:-:S04]  /*1330*/  IADD3 R2, PT, PT, -R6, RZ, RZ ;  /* 0x000000ff06027210 */ /* 0x000fc80007ffe1ff */
[----:B------:R-:W-:Y:S01]  /*1340*/  @!P1 SHF.R.U32.HI R12, RZ, R3, R12 ;  /* 0x00000003ff0c9219 */ /* 0x000fe2000001160c */
[----:B------:R-:W-:-:S03]  /*1350*/  IMAD R2, R9, R2, R5 ;  /* 0x0000000209027224 */ /* 0x000fc600078e0205 */
[----:B------:R-:W-:-:S05]  /*1360*/  @!P1 SEL R3, R21, R12, !P0 ;  /* 0x0000000c15039207 */ /* 0x000fca0004000000 */
[--C-:B------:R-:W-:Y:S02]  /*1370*/  @!P1 IMAD.IADD R6, R6, 0x1, -R3.reuse ;  /* 0x0000000106069824 */ /* 0x100fe400078e0a03 */
[----:B------:R-:W-:Y:S01]  /*1380*/  @!P1 IMAD R3, R2, R13, R3 ;  /* 0x0000000d02039224 */ /* 0x000fe200078e0203 */
[----:B------:R-:W-:Y:S01]  /*1390*/  IADD3 R2, PT, PT, -R21, RZ, RZ ;  /* 0x000000ff15027210 */ /* 0x000fe20007ffe1ff */
[----:B------:R-:W-:Y:S02]  /*13a0*/  @!P1 IMAD R5, R6, R9, R21 ;  /* 0x0000000906059224 */ /* 0x000fe400078e0215 */
[----:B------:R-:W-:Y:S02]  /*13b0*/  @!P1 IMAD.MOV.U32 R21, RZ, RZ, R3 ;  /* 0x000000ffff159224 */ /* 0x000fe400078e0003 */
[----:B------:R-:W-:Y:S02]  /*13c0*/  IMAD R2, R14, R2, R11 ;  /* 0x000000020e027224 */ /* 0x000fe400078e020b */
[----:B------:R-:W-:-:S02]  /*13d0*/  IMAD R20, R5, R4, R7 ;  /* 0x0000000405147224 */ /* 0x000fc400078e0207 */
[----:B------:R-:W-:Y:S02]  /*13e0*/  IMAD R21, R21, R14, R2 ;  /* 0x0000000e15157224 */ /* 0x000fe400078e0202 */
.L_x_18:
[----:B------:R-:W-:Y:S05]  /*13f0*/  BRA.U UP3, `(.L_x_19) ;  /* 0x0000000103407547 */ /* 0x000fea000b800000 */
[----:B------:R-:W1:Y:S08]  /*1400*/  LDC.64 R4, c[0x0][0xb10] ;  /* 0x0002c400ff047b82 */ /* 0x000e700000000a00 */
[----:B------:R-:W2:Y:S08]  /*1410*/  LDC.64 R2, c[0x0][0xb18] ;  /* 0x0002c600ff027b82 */ /* 0x000eb00000000a00 */
[----:B------:R-:W3:Y:S08]  /*1420*/  LDC R6, c[0x0][0xb20] ;  /* 0x0002c800ff067b82 */ /* 0x000ef00000000800 */
[----:B------:R-:W4:Y:S01]  /*1430*/  LDC R12, c[0x0][0xb0c] ;  /* 0x0002c300ff0c7b82 */ /* 0x000f220000000800 */
[----:B-1----:R-:W-:-:S05]  /*1440*/  IMAD.HI.U32 R4, R21, R4, RZ ;  /* 0x0000000415047227 */ /* 0x002fca00078e00ff */
[----:B------:R-:W-:Y:S01]  /*1450*/  SHF.R.U32.HI R4, RZ, R5, R4 ;  /* 0x00000005ff047219 */ /* 0x000fe20000011604 */
[----:B--2---:R-:W-:Y:S01]  /*1460*/  IMAD.HI.U32 R3, R20, R3, RZ ;  /* 0x0000000314037227 */ /* 0x004fe200078e00ff */
[----:B------:R-:W-:-:S04]  /*1470*/  ISETP.NE.AND P0, PT, R2, 0x1, PT ;  /* 0x000000010200780c */ /* 0x000fc80003f05270 */
[----:B---3--:R-:W-:-:S04]  /*1480*/  SHF.R.U32.HI R3, RZ, R6, R3 ;  /* 0x00000006ff037219 */ /* 0x008fc80000011603 */
[----:B------:R-:W-:Y:S02]  /*1490*/  SEL R3, R20, R3, !P0 ;  /* 0x0000000314037207 */ /* 0x000fe40004000000 */
[----:B----4-:R-:W-:-:S04]  /*14a0*/  ISETP.NE.AND P1, PT, R12, 0x1, PT ;  /* 0x000000010c00780c */ /* 0x010fc80003f25270 */
[----:B------:R-:W-:-:S05]  /*14b0*/  SEL R6, R21, R4, !P1 ;  /* 0x0000000415067207 */ /* 0x000fca0004800000 */
[----:B------:R-:W-:Y:S02]  /*14c0*/  IMAD.IADD R4, R3, 0x1, -R6 ;  /* 0x0000000103047824 */ /* 0x000fe400078e0a06 */
[----:B------:R-:W-:Y:S02]  /*14d0*/  IMAD.IADD R3, R6, 0x1, -R3 ;  /* 0x0000000106037824 */ /* 0x000fe400078e0a03 */
[----:B------:R-:W-:Y:S02]  /*14e0*/  IMAD R21, R4, R12, R21 ;  /* 0x0000000c04157224 */ /* 0x000fe400078e0215 */
[----:B------:R-:W-:Y:S02]  /*14f0*/  IMAD R20, R3, R2, R20 ;  /* 0x0000000203147224 */ /* 0x000fe400078e0214 */
.L_x_19:
[----:B------:R-:W-:Y:S05]  /*1500*/  BRA.U !UP1, `(.L_x_20) ;  /* 0x00000001090c7547 */ /* 0x000fea000b800000 */
[----:B------:R-:W-:Y:S01]  /*1510*/  UCGABAR_WAIT ;  /* 0x0000000000007dc7 */ /* 0x000fe20008000000 */
[----:B------:R-:W-:Y:S01]  /*1520*/  CCTL.IVALL ;  /* 0x00000000ff00798f */ /* 0x000fe20002000000 */
[----:B------:R-:W-:Y:S05]  /*1530*/  BRA `(.L_x_21) ;  /* 0x0000000000047947 */ /* 0x000fea0003800000 */
.L_x_20:
[----:B------:R-:W-:Y:S06]  /*1540*/  BAR.SYNC.DEFER_BLOCKING 0x0 ;  /* 0x0000000000007b1d */ /* 0x000fec0000010000 */
.L_x_21:
[----:B------:R-:W-:Y:S05]  /*1550*/  BRA.U UP2, `(.L_x_22) ;  /* 0x0000001102cc7547 */ /* 0x000fea000b800000 */
[----:B------:R-:W1:Y:S01]  /*1560*/  LDCU UR4, c[0x0][0x38c] ;  /* 0x00007180ff0477ac */ /* 0x000e620008000800 */
[----:B------:R-:W2:Y:S01]  /*1570*/  LDC R9, c[0x0][0x370] ;  /* 0x0000dc00ff097b82 */ /* 0x000ea20000000800 */
[----:B------:R-:W-:Y:S01]  /*1580*/  IMAD.SHL.U32 R16, R11, 0x80, RZ ;  /* 0x000000800b107824 */ /* 0x000fe200078e00ff */
[----:B------:R-:W-:Y:S01]  /*1590*/  PLOP3.LUT P1, PT, PT, PT, UP5, 0x80, 0x8 ;  /* 0x000000000008781c */ /* 0x000fe20003f2f058 */
[----:B------:R-:W-:Y:S01]  /*15a0*/  HFMA2 R12, -RZ, RZ, 0, 0 ;  /* 0x00000000ff0c7431 */ /* 0x000fe200000001ff */
[----:B------:R-:W-:Y:S01]  /*15b0*/  UISETP.NE.AND UP1, UPT, UR10, URZ, UPT ;  /* 0x000000ff0a00728c */ /* 0x000fe2000bf25270 */
[----:B------:R-:W-:Y:S01]  /*15c0*/  ISETP.NE.AND P4, PT, R10, RZ, P5 ;  /* 0x000000ff0a00720c */ /* 0x000fe20002f85270 */
[----:B------:R-:W-:Y:S01]  /*15d0*/  IMAD.MOV.U32 R15, RZ, RZ, 0x1 ;  /* 0x00000001ff0f7424 */ /* 0x000fe200078e00ff */
[----:B------:R-:W-:Y:S01]  /*15e0*/  PLOP3.LUT P1, PT, P1, PT, PT, 0x8, 0x80 ;  /* 0x000000000080781c */ /* 0x000fe20000f2e170 */
[----:B------:R-:W3:Y:S01]  /*15f0*/  LDC R0, c[0x0][0x374] ;  /* 0x0000dd00ff007b82 */ /* 0x000ee20000000800 */
[----:B------:R-:W-:Y:S01]  /*1600*/  IMAD.MOV.U32 R14, RZ, RZ, RZ ;  /* 0x000000ffff0e7224 */ /* 0x000fe200078e00ff */
[----:B------:R-:W-:Y:S01]  /*1610*/  MOV R8, 0x1 ;  /* 0x0000000100087802 */ /* 0x000fe20000000f00 */
[----:B------:R-:W-:Y:S01]  /*1620*/  IMAD.MOV.U32 R10, RZ, RZ, RZ ;  /* 0x000000ffff0a7224 */ /* 0x000fe200078e00ff */
[----:B------:R-:W-:Y:S01]  /*1630*/  LOP3.LUT R16, R16, 0x80, RZ, 0xc0, !PT ;  /* 0x0000008010107812 */ /* 0x000fe200078ec0ff */
[----:B------:R-:W4:Y:S01]  /*1640*/  LDCU.64 UR14, c[0x0][0x348] ;  /* 0x00006900ff0e77ac */ /* 0x000f220008000a00 */
[----:B-1----:R-:W-:-:S02]  /*1650*/  UIADD3 UR5, UPT, UPT, UR4, 0x3f, URZ ;  /* 0x0000003f04057890 */ /* 0x002fc4000fffe0ff */
[----:B------:R-:W-:Y:S02]  /*1660*/  USEL UR22, UR6, 0x2, UP1 ;  /* 0x0000000206167887 */ /* 0x000fe40008800000 */
[----:B------:R-:W-:Y:S01]  /*1670*/  USHF.R.S32.HI UR7, URZ, 0x1f, UR5 ;  /* 0x0000001fff077899 */ /* 0x000fe20008011405 */
[----:B------:R-:W-:-:S03]  /*1680*/  UMOV UR23, URZ ;  /* 0x000000ff00177c82 */ /* 0x000fc60008000000 */
[----:B------:R-:W-:Y:S02]  /*1690*/  ULEA.HI UR7, UR7, UR5, URZ, 0x6 ;  /* 0x0000000507077291 */ /* 0x000fe4000f8f30ff */
[----:B------:R-:W-:Y:S02]  /*16a0*/  UIADD3 UR5, UPT, UPT, UR4, -0x1, URZ ;  /* 0xffffffff04057890 */ /* 0x000fe4000fffe0ff */
[----:B------:R-:W-:Y:S02]  /*16b0*/  USHF.R.S32.HI UR7, URZ, 0x6, UR7 ;  /* 0x00000006ff077899 */ /* 0x000fe40008011407 */
[----:B------:R-:W-:Y:S02]  /*16c0*/  UISETP.GE.U32.AND UP2, UPT, UR5, -0x7f, UPT ;  /* 0xffffff810500788c */ /* 0x000fe4000bf46070 */
[----:B------:R-:W-:Y:S02]  /*16d0*/  UISETP.LT.U32.AND UP0, UPT, UR7, 0x5, UPT ;  /* 0x000000050700788c */ /* 0x000fe4000bf01070 */
[----:B------:R-:W-:-:S02]  /*16e0*/  UIADD3 UR4, UPT, UPT, UR4, 0x7e, URZ ;  /* 0x0000007e04047890 */ /* 0x000fc4000fffe0ff */
[----:B------:R-:W-:-:S04]  /*16f0*/  USEL UR5, UR7, 0x5, UP0 ;  /* 0x0000000507057887 */ /* 0x000fc80008000000 */
[----:B------:R-:W-:Y:S02]  /*1700*/  UIADD3 UR21, UPT, UPT, UR5, -0x1, URZ ;  /* 0xffffffff05157890 */ /* 0x000fe4000fffe0ff */
[----:B------:R-:W-:Y:S02]  /*1710*/  @UP2 UIADD3 UR21, UPT, UPT, UR5, URZ, URZ ;  /* 0x000000ff05152290 */ /* 0x000fe4000fffe0ff */
[----:B------:R-:W-:Y:S02]  /*1720*/  UIADD3 UR24, UPT, UPT, UR7, -UR5, URZ ;  /* 0x8000000507187290 */ /* 0x000fe4000fffe0ff */
[----:B------:R-:W-:Y:S02]  /*1730*/  UIADD3 UR13, UPT, UPT, UR21, 0x1, URZ ;  /* 0x00000001150d7890 */ /* 0x000fe4000fffe0ff */
[----:B--2-4-:R-:W-:-:S12]  /*1740*/  UIADD3 UR21, UPT, UPT, -UR21, URZ, URZ ;  /* 0x000000ff15157290 */ /* 0x014fd8000fffe1ff */
.L_x_42:
[----:B------:R-:W-:Y:S01]  /*1750*/  UISETP.NE.AND UP0, UPT, UR37, URZ, UPT ;  /* 0x000000ff2500728c */ /* 0x000fe2000bf05270 */
[----:B------:R-:W1:Y:S08]  /*1760*/  S2UR UR37, SR_CgaCtaId ;  /* 0x00000000002579c3 */ /* 0x000e700000008800 */
[----:B------:R-:W-:Y:S05]  /*1770*/  BRA.U UP0, `(.L_x_23) ;  /* 0x0000000100347547 */ /* 0x000fea000b800000 */
[----:B------:R-:W2:Y:S01]  /*1780*/  S2R R2, SR_CgaCtaId ;  /* 0x0000000000027919 */ /* 0x000ea20000008800 */
[----:B------:R-:W-:-:S04]  /*1790*/  MOV R3, 0x400 ;  /* 0x0000040000037802 */ /* 0x000fc80000000f00 */
[----:B--2---:R-:W-:Y:S02]  /*17a0*/  LEA R3, R2, R3, 0x18 ;  /* 0x0000000302037211 */ /* 0x004fe400078ec0ff */
[----:B------:R-:W-:-:S03]  /*17b0*/  SHF.L.U32 R2, R8, 0x1f, RZ ;  /* 0x0000001f08027819 */ /* 0x000fc600000006ff */
[----:B------:R-:W-:-:S04]  /*17c0*/  IMAD R3, R10, 0x8, R3 ;  /* 0x000000080a037824 */ /* 0x000fc800078e0203 */
[----:B------:R-:W2:Y:S02]  /*17d0*/  SYNCS.PHASECHK.TRANS64.TRYWAIT P0, [R3+URZ+0xf0], R2 ;  /* 0x0000f002030075a7 */ /* 0x000ea400080011ff */
[----:B--2---:R-:W-:Y:S05]  /*17e0*/  @!P0 BRA `(.L_x_24) ;  /* 0x000000a000008947 */ /* 0x004fea0003800000 */
.L_x_142:
[----:B------:R-:W-:Y:S01]  /*17f0*/  VIADD R10, R10, 0x1 ;  /* 0x000000010a0a7836 */ /* 0x000fe20000000000 */
[----:B------:R2:W-:Y:S04]  /*1800*/  SYNCS.ARRIVE.TRANS64.A1T0 RZ, [R3+URZ+0xe0], RZ ;  /* 0x0000e0ff03ff79a7 */ /* 0x0005e800081000ff */
[----:B------:R-:W-:-:S04]  /*1810*/  ISETP.NE.AND P0, PT, R10, 0x2, PT ;  /* 0x000000020a00780c */ /* 0x000fc80003f05270 */
[----:B------:R-:W-:Y:S02]  /*1820*/  SEL R10, R10, RZ, P0 ;  /* 0x000000ff0a0a7207 */ /* 0x000fe40000000000 */
[----:B--2---:R-:W-:-:S04]  /*1830*/  SEL R3, RZ, 0x1, P0 ;  /* 0x00000001ff037807 */ /* 0x004fc80000000000 */
[----:B------:R-:W-:-:S07]  /*1840*/  LOP3.LUT R8, R8, R3, RZ, 0x3c, !PT ;  /* 0x0000000308087212 */ /* 0x000fce00078e3cff */
.L_x_23:
[----:B------:R-:W-:Y:S01]  /*1850*/  UMOV UR6, 0x400 ;  /* 0x0000040000067882 */ /* 0x000fe20000000000 */
[----:B------:R-:W-:Y:S01]  /*1860*/  LEA.HI R3, R21, R21, RZ, 0x1 ;  /* 0x0000001515037211 */ /* 0x000fe200078f08ff */
[----:B-1----:R-:W-:Y:S01]  /*1870*/  ULEA UR6, UR37, UR6, 0x18 ;  /* 0x0000000625067291 */ /* 0x002fe2000f8ec0ff */
[----:B------:R-:W-:Y:S01]  /*1880*/  SHF.L.U32 R2, R15, 0x1f, RZ ;  /* 0x0000001f0f027819 */ /* 0x000fe200000006ff */
[----:B------:R-:W-:Y:S01]  /*1890*/  UISETP.GE.U32.AND UP0, UPT, UR4, 0x7f, UPT ;  /* 0x0000007f0400788c */ /* 0x000fe2000bf06070 */
[C---:B------:R-:W-:Y:S01]  /*18a0*/  R2UR UR9, R16.reuse ;  /* 0x00000000100972ca */ /* 0x040fe200000e0000 */
[----:B------:R-:W-:Y:S01]  /*18b0*/  ULEA UR8, UR23, UR6, 0x3 ;  /* 0x0000000617087291 */ /* 0x000fe2000f8e18ff */
[----:B------:R-:W-:Y:S01]  /*18c0*/  IMAD.SHL.U32 R3, R3, 0x80, RZ ;  /* 0x0000008003037824 */ /* 0x000fe200078e00ff */
[----:B------:R-:W-:Y:S01]  /*18d0*/  R2UR UR11, R16 ;  /* 0x00000000100b72ca */ /* 0x000fe200000e0000 */
[----:B------:R-:W-:-:S03]  /*18e0*/  UMOV UR25, URZ ;  /* 0x000000ff00197c82 */ /* 0x000fc60008000000 */
[----:B------:R-:W-:-:S03]  /*18f0*/  R2UR UR35, R3 ;  /* 0x00000000032372ca */ /* 0x000fc600000e0000 */
[----:B------:R1:W2:Y:S01]  /*1900*/  SYNCS.PHASECHK.TRANS64.TRYWAIT P0, [UR8+0x28], R2 ;  /* 0x00002802ff0075a7 */ /* 0x0002a20008001108 */
[----:B------:R-:W-:-:S09]  /*1910*/  R2UR UR8, R20 ;  /* 0x00000000140872ca */ /* 0x000fd200000e0000 */
[----:B------:R-:W-:-:S04]  /*1920*/  ULOP3.LUT UR35, UR9, 0xffffff00, UR35, 0xf8, !UPT ;  /* 0xffffff0009237892 */ /* 0x000fc8000f8ef823 */
[----:B------:R-:W-:Y:S01]  /*1930*/  ULEA UR11, UR8, UR11, 0x8 ;  /* 0x0000000b080b7291 */ /* 0x000fe2000f8e40ff */
[----:B------:R-:W-:Y:S11]  /*1940*/  BRA.U !UP0, `(.L_x_25) ;  /* 0x0000000108bc7547 */ /* 0x000ff6000b800000 */
[----:B------:R-:W-:Y:S01]  /*1950*/  UMOV UR16, UR21 ;  /* 0x0000001500107c82 */ /* 0x000fe20008000000 */
[----:B------:R-:W-:Y:S01]  /*1960*/  UMOV UR17, UR23 ;  /* 0x0000001700117c82 */ /* 0x000fe20008000000 */
[----:B------:R-:W-:-:S05]  /*1970*/  UMOV UR34, URZ ;  /* 0x000000ff00227c82 */ /* 0x000fca0008000000 */
.L_x_31:
[----:B------:R-:W-:Y:S01]  /*1980*/  ULEA UR33, UR17, UR6, 0x3 ;  /* 0x0000000611217291 */ /* 0x000fe2000f8e18ff */
[----:B------:R-:W-:Y:S01]  /*1990*/  @P5 MOV R3, 0x8000 ;  /* 0x0000800000035802 */ /* 0x000fe20000000f00 */
[----:B-12-4-:R-:W-:Y:S10]  /*19a0*/  @P0 BRA `(.L_x_26) ;  /* 0x00000000000c0947 */ /* 0x016ff40003800000 */
[----:B------:R-:W-:-:S04]  /*19b0*/  SHF.L.U32 R5, R15, 0x1f, RZ ;  /* 0x0000001f0f057819 */ /* 0x000fc800000006ff */
[----:B------:R-:W2:Y:S02]  /*19c0*/  SYNCS.PHASECHK.TRANS64.TRYWAIT P0, [UR33+0x28], R5 ;  /* 0x00002805ff0075a7 */ /* 0x000ea40008001121 */
[----:B--2---:R-:W-:Y:S05]  /*19d0*/  @!P0 BRA `(.L_x_27) ;  /* 0x0000009c00988947 */ /* 0x004fea0003800000 */
.L_x_26:
[----:B------:R2:W-:Y:S01]  /*19e0*/  @P5 SYNCS.ARRIVE.TRANS64 RZ, [UR33], R3 ;  /* 0x00000003ffff59a7 */ /* 0x0005e20008000021 */
[----:B------:R-:W-:Y:S02]  /*19f0*/  ULOP3.LUT UR8, UR22, 0x2, URZ, 0xfc, !UPT ;  /* 0x0000000216087892 */ /* 0x000fe4000f8efcff */
[----:B------:R-:W-:Y:S02]  /*1a00*/  UIADD3 UR16, UPT, UPT, UR16, 0x1, URZ ;  /* 0x0000000110107890 */ /* 0x000fe4000fffe0ff */
[----:B------:R-:W-:Y:S02]  /*1a10*/  UISETP.NE.AND UP0, UPT, UR8, 0x2, UPT ;  /* 0x000000020800788c */ /* 0x000fe4000bf05270 */
[----:B------:R-:W-:-:S07]  /*1a20*/  UISETP.NE.AND UP2, UPT, UR16, 0x1, UPT ;  /* 0x000000011000788c */ /* 0x000fce000bf45270 */
[----:B------:R-:W-:Y:S05]  /*1a30*/  BRA.U UP0, `(.L_x_28) ;  /* 0x0000000100047547 */ /* 0x000fea000b800000 */
[----:B------:R-:W-:Y:S05]  /*1a40*/  BPT.TRAP 0x1 ;  /* 0x000000040000795c */ /* 0x000fea0000300000 */
.L_x_28:
[----:B------:R-:W-:Y:S04]  /*1a50*/  BSSY.RECONVERGENT B0, `(.L_x_29) ;  /* 0x0000003000007945 */ /* 0x000fe80003800200 */
[----:B------:R-:W-:Y:S05]  /*1a60*/  @!P4 BRA `(.L_x_30) ;  /* 0x000000000004c947 */ /* 0x000fea0003800000 */
[----:B------:R-:W-:Y:S05]  /*1a70*/  BPT.TRAP 0x1 ;  /* 0x000000040000795c */ /* 0x000fea0000300000 */
.L_x_30:
[----:B------:R-:W-:Y:S05]  /*1a80*/  BSYNC.RECONVERGENT B0 ;  /* 0x0000000000007941 */ /* 0x000fea0003800200 */
.L_x_29:
[----:B------:R-:W-:Y:S02]  /*1a90*/  UIADD3 UR23, UPT, UPT, UR17, 0x1, URZ ;  /* 0x0000000111177890 */ /* 0x000fe4000fffe0ff */
[----:B------:R-:W-:Y:S02]  /*1aa0*/  UIADD3 UR28, UP1, UPT, UR14, 0x80, URZ ;  /* 0x000000800e1c7890 */ /* 0x000fe4000ff3e0ff */
[----:B------:R-:W-:Y:S02]  /*1ab0*/  UISETP.NE.AND UP0, UPT, UR23, 0x5, UPT ;  /* 0x000000051700788c */ /* 0x000fe4000bf05270 */
[----:B------:R-:W-:Y:S02]  /*1ac0*/  ULOP3.LUT UR33, UR33, 0xfefffff8, URZ, 0xc0, !UPT ;  /* 0xfefffff821217892 */ /* 0x000fe4000f8ec0ff */
[----:B------:R-:W-:Y:S02]  /*1ad0*/  USEL UR9, URZ, 0x1, UP0 ;  /* 0x00000001ff097887 */ /* 0x000fe40008000000 */
[----:B------:R-:W-:-:S02]  /*1ae0*/  USEL UR23, UR23, URZ, UP0 ;  /* 0x000000ff17177287 */ /* 0x000fc40008000000 */
[----:B------:R-:W-:Y:S02]  /*1af0*/  UIADD3 UR26, UP0, UPT, UR14, 0x180, URZ ;  /* 0x000001800e1a7890 */ /* 0x000fe4000ff1e0ff */
[----:B------:R-:W-:Y:S01]  /*1b00*/  ULEA UR8, UR23, UR6, 0x3 ;  /* 0x0000000617087291 */ /* 0x000fe2000f8e18ff */
[----:B------:R-:W-:Y:S01]  /*1b10*/  LOP3.LUT R15, R15, UR9, RZ, 0x3c, !PT ;  /* 0x000000090f0f7c12 */ /* 0x000fe2000f8e3cff */
[----:B------:R-:W-:Y:S02]  /*1b20*/  UIADD3.X UR29, UPT, UPT, URZ, UR15, URZ, UP1, !UPT ;  /* 0x0000000fff1d7290 */ /* 0x000fe40008ffe4ff */
[----:B------:R-:W-:Y:S01]  /*1b30*/  UIADD3.X UR27, UPT, UPT, URZ, UR15, URZ, UP0, !UPT ;  /* 0x0000000fff1b7290 */ /* 0x000fe200087fe4ff */
[----:B-1----:R-:W-:Y:S01]  /*1b40*/  SHF.L.U32 R2, R15, 0x1f, RZ ;  /* 0x0000001f0f027819 */ /* 0x002fe200000006ff */
[----:B------:R-:W-:Y:S01]  /*1b50*/  UMOV UR18, 0x0 ;  /* 0x0000000000127882 */ /* 0x000fe20000000000 */
[----:B------:R-:W-:Y:S01]  /*1b60*/  UMOV UR19, 0x10000000 ;  /* 0x1000000000137882 */ /* 0x000fe20000000000 */
[----:B------:R-:W-:Y:S01]  /*1b70*/  UMOV UR10, UR34 ;  /* 0x00000022000a7c82 */ /* 0x000fe20008000000 */
[----:B------:R4:W1:Y:S01]  /*1b80*/  SYNCS.PHASECHK.TRANS64.TRYWAIT P0, [UR8+0x28], R2 ;  /* 0x00002802ff0075a7 */ /* 0x0008620008001108 */
[----:B------:R-:W-:Y:S01]  /*1b90*/  ULEA UR8, UR17, UR6, 0xd ;  /* 0x0000000611087291 */ /* 0x000fe2000f8e68ff */
[----:B------:R-:W-:Y:S01]  /*1ba0*/  UMOV UR12, UR36 ;  /* 0x00000024000c7c82 */ /* 0x000fe20008000000 */
[----:B------:R-:W-:-:S02]  /*1bb0*/  UMOV UR9, UR33 ;  /* 0x0000002100097c82 */ /* 0x000fc40008000000 */
[----:B------:R-:W-:Y:S02]  /*1bc0*/  UIADD3 UR32, UPT, UPT, UR8, 0xc400, URZ ;  /* 0x0000c40008207890 */ /* 0x000fe4000fffe0ff */
[----:B------:R-:W-:Y:S01]  /*1bd0*/  UIADD3 UR8, UPT, UPT, UR8, 0x16400, URZ ;  /* 0x0001640008087890 */ /* 0x000fe2000fffe0ff */
[----:B------:R-:W-:Y:S01]  /*1be0*/  UMOV UR25, UR13 ;  /* 0x0000000d00197c82 */ /* 0x000fe20008000000 */
[----:B------:R-:W-:-:S05]  /*1bf0*/  UMOV UR17, UR23 ;  /* 0x0000001700117c82 */ /* 0x000fca0008000000 */
[----:B------:R2:W-:Y:S02]  /*1c00*/  UTMALDG.3D.2CTA [UR32], [UR28], desc[UR18] ;  /* 0x000012201c0075b4 */ /* 0x0005e40008211000 */
[----:B------:R4:W-:Y:S01]  /*1c10*/  UTMALDG.3D.2CTA [UR8], [UR26], desc[UR18] ;  /* 0x000012081a0075b4 */ /* 0x0009e20008211000 */
[----:B--2---:R-:W-:Y:S01]  /*1c20*/  UIADD3 UR34, UPT, UPT, UR34, 0x40, URZ ;  /* 0x0000004022227890 */ /* 0x004fe2000fffe0ff */
[----:B------:R-:W-:Y:S11]  /*1c30*/  BRA.U UP2, `(.L_x_31) ;  /* 0xfffffffd02507547 */ /* 0x000ff6000b83ffff */
.L_x_25:
[----:B----4-:R-:W-:Y:S01]  /*1c40*/  ULEA UR8, UR23, UR6, 0x3 ;  /* 0x0000000617087291 */ /* 0x010fe2000f8e18ff */
[----:B-1----:R-:W-:Y:S01]  /*1c50*/  SHF.L.U32 R2, R15, 0x1f, RZ ;  /* 0x0000001f0f027819 */ /* 0x002fe200000006ff */
[----:B------:R-:W-:Y:S01]  /*1c60*/  @!P1 SYNCS.ARRIVE.TRANS64.A1T0 RZ, [UR6+0x98], RZ ;  /* 0x000098ffffff99a7 */ /* 0x000fe20008100006 */
[----:B------:R-:W-:-:S06]  /*1c70*/  UISETP.GT.AND UP0, UPT, UR7, UR5, UPT ;  /* 0x000000050700728c */ /* 0x000fcc000bf04270 */
[----:B--2---:R1:W2:Y:S03]  /*1c80*/  SYNCS.PHASECHK.TRANS64.TRYWAIT P0, [UR8+0x28], R2 ;  /* 0x00002802ff0075a7 */ /* 0x0042a60008001108 */
[----:B------:R-:W-:Y:S05]  /*1c90*/  BRA.U !UP0, `(.L_x_32) ;  /* 0x0000000108bc7547 */ /* 0x000fea000b800000 */
[----:B------:R-:W-:Y:S01]  /*1ca0*/  UIADD3 UR26, UPT, UPT, UR24, UR25, URZ ;  /* 0x00000019181a7290 */ /* 0x000fe2000fffe0ff */
[----:B------:R-:W-:-:S11]  /*1cb0*/  UMOV UR27, UR23 ;  /* 0x00000017001b7c82 */ /* 0x000fd60008000000 */
.L_x_38:
[----:B------:R-:W-:Y:S01]  /*1cc0*/  ULEA UR17, UR27, UR6, 0x3 ;  /* 0x000000061b117291 */ /* 0x000fe2000f8e18ff */
[----:B--2---:R-:W-:Y:S01]  /*1cd0*/  @P5 MOV R3, 0x8000 ;  /* 0x0000800000035802 */ /* 0x004fe20000000f00 */
[----:B-12---:R-:W-:Y:S10]  /*1ce0*/  @P0 BRA `(.L_x_33) ;  /* 0x00000000000c0947 */ /* 0x006ff40003800000 */
[----:B------:R-:W-:-:S04]  /*1cf0*/  SHF.L.U32 R5, R15, 0x1f, RZ ;  /* 0x0000001f0f057819 */ /* 0x000fc800000006ff */
[----:B------:R-:W2:Y:S02]  /*1d00*/  SYNCS.PHASECHK.TRANS64.TRYWAIT P0, [UR17+0x28], R5 ;  /* 0x00002805ff0075a7 */ /* 0x000ea40008001111 */
[----:B--2---:R-:W-:Y:S05]  /*1d10*/  @!P0 BRA `(.L_x_34) ;  /* 0x0000009800e08947 */ /* 0x004fea0003800000 */
.L_x_33:
[----:B------:R2:W-:Y:S01]  /*1d20*/  @P5 SYNCS.ARRIVE.TRANS64 RZ, [UR17], R3 ;  /* 0x00000003ffff59a7 */ /* 0x0005e20008000011 */
[----:B------:R-:W-:-:S04]  /*1d30*/  ULOP3.LUT UR8, UR22, 0x2, URZ, 0xfc, !UPT ;  /* 0x0000000216087892 */ /* 0x000fc8000f8efcff */
[----:B------:R-:W-:-:S09]  /*1d40*/  UISETP.NE.AND UP0, UPT, UR8, 0x2, UPT ;  /* 0x000000020800788c */ /* 0x000fd2000bf05270 */
[----:B------:R-:W-:Y:S05]  /*1d50*/  BRA.U UP0, `(.L_x_35) ;  /* 0x0000000100047547 */ /* 0x000fea000b800000 */
[----:B------:R-:W-:Y:S05]  /*1d60*/  BPT.TRAP 0x1 ;  /* 0x000000040000795c */ /* 0x000fea0000300000 */
.L_x_35:
[----:B------:R-:W-:Y:S04]  /*1d70*/  BSSY.RECONVERGENT B0, `(.L_x_36) ;  /* 0x0000003000007945 */ /* 0x000fe80003800200 */
[----:B------:R-:W-:Y:S05]  /*1d80*/  @!P4 BRA `(.L_x_37) ;  /* 0x000000000004c947 */ /* 0x000fea0003800000 */
[----:B------:R-:W-:Y:S05]  /*1d90*/  BPT.TRAP 0x1 ;  /* 0x000000040000795c */ /* 0x000fea0000300000 */
.L_x_37:
[----:B------:R-:W-:Y:S05]  /*1da0*/  BSYNC.RECONVERGENT B0 ;  /* 0x0000000000007941 */ /* 0x000fea0003800200 */
.L_x_36:
[----:B------:R-:W-:Y:S02]  /*1db0*/  UIADD3 UR23, UPT, UPT, UR27, 0x1, URZ ;  /* 0x000000011b177890 */ /* 0x000fe4000fffe0ff */
[----:B------:R-:W-:Y:S02]  /*1dc0*/  UIADD3 UR32, UP1, UPT, UR14, 0x80, URZ ;  /* 0x000000800e207890 */ /* 0x000fe4000ff3e0ff */
[----:B------:R-:W-:Y:S02]  /*1dd0*/  UISETP.NE.AND UP0, UPT, UR23, 0x5, UPT ;  /* 0x000000051700788c */ /* 0x000fe4000bf05270 */
[----:B------:R-:W-:Y:S02]  /*1de0*/  USHF.L.U32 UR18, UR25, 0x6, URZ ;  /* 0x0000000619127899 */ /* 0x000fe400080006ff */
[----:B------:R-:W-:Y:S02]  /*1df0*/  USEL UR9, URZ, 0x1, UP0 ;  /* 0x00000001ff097887 */ /* 0x000fe40008000000 */
[----:B------:R-:W-:-:S02]  /*1e00*/  USEL UR23, UR23, URZ, UP0 ;  /* 0x000000ff17177287 */ /* 0x000fc40008000000 */
[----:B------:R-:W-:Y:S02]  /*1e10*/  UIADD3 UR30, UP0, UPT, UR14, 0x180, URZ ;  /* 0x000001800e1e7890 */ /* 0x000fe4000ff1e0ff */
[----:B------:R-:W-:Y:S01]  /*1e20*/  ULEA UR8, UR23, UR6, 0x3 ;  /* 0x0000000617087291 */ /* 0x000fe2000f8e18ff */
[----:B------:R-:W-:Y:S01]  /*1e30*/  LOP3.LUT R15, R15, UR9, RZ, 0x3c, !PT ;  /* 0x000000090f0f7c12 */ /* 0x000fe2000f8e3cff */
[----:B------:R-:W-:Y:S02]  /*1e40*/  ULOP3.LUT UR17, UR17, 0xfefffff8, URZ, 0xc0, !UPT ;  /* 0xfefffff811117892 */ /* 0x000fe4000f8ec0ff */
[----:B------:R-:W-:Y:S01]  /*1e50*/  UIADD3.X UR33, UPT, UPT, URZ, UR15, URZ, UP1, !UPT ;  /* 0x0000000fff217290 */ /* 0x000fe20008ffe4ff */
[----:B-1----:R-:W-:Y:S01]  /*1e60*/  SHF.L.U32 R2, R15, 0x1f, RZ ;  /* 0x0000001f0f027819 */ /* 0x002fe200000006ff */
[----:B------:R-:W-:Y:S01]  /*1e70*/  UIADD3.X UR31, UPT, UPT, URZ, UR15, URZ, UP0, !UPT ;  /* 0x0000000fff1f7290 */ /* 0x000fe200087fe4ff */
[----:B------:R-:W-:Y:S02]  /*1e80*/  UMOV UR28, 0x0 ;  /* 0x00000000001c7882 */ /* 0x000fe40000000000 */
[----:B------:R4:W1:Y:S01]  /*1e90*/  SYNCS.PHASECHK.TRANS64.TRYWAIT P0, [UR8+0x28], R2 ;  /* 0x00002802ff0075a7 */ /* 0x0008620008001108 */
[----:B------:R-:W-:Y:S01]  /*1ea0*/  ULEA UR8, UR27, UR6, 0xd ;  /* 0x000000061b087291 */ /* 0x000fe2000f8e68ff */
[----:B------:R-:W-:Y:S01]  /*1eb0*/  UMOV UR29, 0x10000000 ;  /* 0x10000000001d7882 */ /* 0x000fe20000000000 */
[----:B------:R-:W-:-:S02]  /*1ec0*/  UMOV UR19, UR35 ;  /* 0x0000002300137c82 */ /* 0x000fc40008000000 */
[----:B------:R-:W-:Y:S02]  /*1ed0*/  UIADD3 UR16, UPT, UPT, UR8, 0xc400, URZ ;  /* 0x0000c40008107890 */ /* 0x000fe4000fffe0ff */
[----:B------:R-:W-:Y:S01]  /*1ee0*/  UIADD3 UR8, UPT, UPT, UR8, 0x16400, URZ ;  /* 0x0001640008087890 */ /* 0x000fe2000fffe0ff */
[----:B------:R-:W-:Y:S01]  /*1ef0*/  UMOV UR20, UR36 ;  /* 0x0000002400147c82 */ /* 0x000fe20008000000 */
[----:B------:R-:W-:Y:S01]  /*1f00*/  UMOV UR12, UR36 ;  /* 0x00000024000c7c82 */ /* 0x000fe20008000000 */
[----:B------:R-:W-:Y:S01]  /*1f10*/  UMOV UR9, UR17 ;  /* 0x0000001100097c82 */ /* 0x000fe20008000000 */
[----:B------:R-:W-:Y:S01]  /*1f20*/  UMOV UR10, UR18 ;  /* 0x00000012000a7c82 */ /* 0x000fe20008000000 */
[----:B------:R-:W-:Y:S02]  /*1f30*/  UIADD3 UR25, UPT, UPT, UR25, 0x1, URZ ;  /* 0x0000000119197890 */ /* 0x000fe4000fffe0ff */
[----:B------:R4:W-:Y:S01]  /*1f40*/  UTMALDG.3D.2CTA [UR16], [UR32], desc[UR28] ;  /* 0x00001c10200075b4 */ /* 0x0009e20008211000 */
[----:B------:R-:W-:Y:S01]  /*1f50*/  UMOV UR27, UR23 ;  /* 0x00000017001b7c82 */ /* 0x000fe20008000000 */
[----:B------:R-:W-:Y:S01]  /*1f60*/  UISETP.NE.AND UP0, UPT, UR25, UR26, UPT ;  /* 0x0000001a1900728c */ /* 0x000fe2000bf05270 */
[----:B------:R4:W-:Y:S08]  /*1f70*/  UTMALDG.3D.2CTA [UR8], [UR30], desc[UR28] ;  /* 0x00001c081e0075b4 */ /* 0x0009f00008211000 */
[----:B----4-:R-:W-:Y:S05]  /*1f80*/  BRA.U UP0, `(.L_x_38) ;  /* 0xfffffffd004c7547 */ /* 0x010fea000b83ffff */
.L_x_32:
[----:B-1----:R-:W-:Y:S01]  /*1f90*/  LEA R2, R14, UR6, 0x3 ;  /* 0x000000060e027c11 */ /* 0x002fe2000f8e18ff */
[----:B------:R-:W-:Y:S01]  /*1fa0*/  NOP ;  /* 0x0000000000007918 */ /* 0x000fe20000000000 */
[----:B--2---:R-:W-:Y:S02]  /*1fb0*/  SHF.L.U32 R3, R12, 0x1f, RZ ;  /* 0x0000001f0c037819 */ /* 0x004fe400000006ff */
[----:B------:R-:W-:Y:S02]  /*1fc0*/  LEA R4, R14, UR6, 0x4 ;  /* 0x000000060e047c11 */ /* 0x000fe4000f8e20ff */
[----:B------:R-:W1:Y:S02]  /*1fd0*/  SYNCS.PHASECHK.TRANS64.TRYWAIT P0, [R2+URZ+0xa0], R3 ;  /* 0x0000a003020075a7 */ /* 0x000e6400080011ff */
[----:B-1----:R-:W-:Y:S05]  /*1fe0*/  @!P0 BRA `(.L_x_39) ;  /* 0x0000009800448947 */ /* 0x002fea0003800000 */
.L_x_145:
[----:B------:R-:W2:Y:S01]  /*1ff0*/  LDS.128 R4, [R4+0x110] ;  /* 0x0001100004047984 */ /* 0x000ea20000000c00 */
[----:B------:R-:W-:Y:S01]  /*2000*/  ISETP.GE.AND P0, PT, R72, 0x1, PT ;  /* 0x000000014800780c */ /* 0x000fe20003f06270 */
[----:B-1----:R-:W-:Y:S01]  /*2010*/  VIADD R2, R2, 0xb0 ;  /* 0x000000b002027836 */ /* 0x002fe20000000000 */
[----:B------:R-:W-:Y:S01]  /*2020*/  @!PT LDS RZ, [RZ] ;  /* 0x00000000fffff984 */ /* 0x000fe20000000800 */
[----:B------:R-:W-:Y:S01]  /*2030*/  @!PT LDS RZ, [RZ] ;  /* 0x00000000fffff984 */ /* 0x000fe20000000800 */
[----:B------:R-:W-:Y:S01]  /*2040*/  @!PT LDS RZ, [RZ] ;  /* 0x00000000fffff984 */ /* 0x000fe20000000800 */
[----:B------:R-:W-:Y:S01]  /*2050*/  @!PT LDS RZ, [RZ] ;  /* 0x00000000fffff984 */ /* 0x000fe20000000800 */
[----:B------:R1:W-:Y:S06]  /*2060*/  MEMBAR.ALL.CTA ;  /* 0x0000000000007992 */ /* 0x0003ec0000008000 */
[----:B-1----:R-:W1:Y:S01]  /*2070*/  FENCE.VIEW.ASYNC.S ;  /* 0x00000000000073c6 */ /* 0x002e620000000000 */
[----:B------:R-:W-:-:S04]  /*2080*/  PRMT R2, RZ, 0x654, R2 ;  /* 0x00000654ff027816 */ /* 0x000fc80000000002 */
[----:B-1----:R1:W-:Y:S01]  /*2090*/  SYNCS.ARRIVE.TRANS64.RED.A1T0 RZ, [R2+URZ], RZ ;  /* 0x000000ff02ff79a7 */ /* 0x0023e200081004ff */
[----:B--2---:R-:W-:-:S13]  /*20a0*/  LOP3.LUT P2, RZ, R6, 0x1, RZ, 0xc0, !PT ;  /* 0x0000000106ff7812 */ /* 0x004fda000784c0ff */
[----:B------:R-:W-:Y:S01]  /*20b0*/  @P2 SHF.R.U32.HI R3, RZ, 0x10, R5 ;  /* 0x00000010ff032819 */ /* 0x000fe20000011605 */
[----:B------:R-:W-:Y:S01]  /*20c0*/  VOTEU.ANY UP0, P2 ;  /* 0x0000000000ff7886 */ /* 0x000fe20001000100 */
[----:B------:R-:W-:Y:S02]  /*20d0*/  @P2 MOV R13, R4 ;  /* 0x00000004000d2202 */ /* 0x000fe40000000f00 */
[----:B------:R-:W-:Y:S02]  /*20e0*/  @P2 R2UR.BROADCAST UR8, R3 ;  /* 0x00000000030822ca */ /* 0x000fe400008e0000 */
[----:B------:R-:W-:-:S11]  /*20f0*/  @P2 LOP3.LUT R11, R5, 0xffff, RZ, 0xc0, !PT ;  /* 0x0000ffff050b2812 */ /* 0x000fd600078ec0ff */
[----:B------:R-:W-:Y:S01]  /*2100*/  @UP0 UMOV UR36, UR8 ;  /* 0x0000000800240c82 */ /* 0x000fe20008000000 */
[----:B-1----:R-:W-:Y:S05]  /*2110*/  @!P0 BRA `(.L_x_40) ;  /* 0x0000000000b88947 */ /* 0x002fea0003800000 */
[----:B------:R-:W3:Y:S01]  /*2120*/  LDC.64 R4, c[0x0][0xb18] ;  /* 0x0002c600ff047b82 */ /* 0x000ee20000000a00 */
[----:B------:R-:W-:-:S07]  /*2130*/  ISETP.NE.AND P3, PT, R72, 0x1, PT ;  /* 0x000000014800780c */ /* 0x000fce0003f65270 */
[----:B------:R-:W1:Y:S08]  /*2140*/  LDC.64 R6, c[0x0][0xb10] ;  /* 0x0002c400ff067b82 */ /* 0x000e700000000a00 */
[----:B------:R-:W2:Y:S08]  /*2150*/  LDC R17, c[0x0][0xb20] ;  /* 0x0002c800ff117b82 */ /* 0x000eb00000000800 */
[----:B------:R-:W4:Y:S01]  /*2160*/  LDC R18, c[0x0][0xb0c] ;  /* 0x0002c300ff127b82 */ /* 0x000f220000000800 */
[----:B---3--:R-:W-:Y:S01]  /*2170*/  IMAD.HI.U32 R22, R0, R5, RZ ;  /* 0x0000000500167227 */ /* 0x008fe200078e00ff */
[----:B------:R-:W-:-:S06]  /*2180*/  ISETP.NE.AND P0, PT, R4, 0x1, PT ;  /* 0x000000010400780c */ /* 0x000fcc0003f05270 */
[----:B------:R-:W3:Y:S01]  /*2190*/  LDC.64 R2, c[0x0][0xb28] ;  /* 0x0002ca00ff027b82 */ /* 0x000ee20000000a00 */
[----:B-1----:R-:W-:-:S04]  /*21a0*/  IMAD.HI.U32 R20, R9, R6, RZ ;  /* 0x0000000609147227 */ /* 0x002fc800078e00ff */
[----:B------:R-:W-:Y:S01]  /*21b0*/  IMAD.HI.U32 R24, R13, R6, RZ ;  /* 0x000000060d187227 */ /* 0x000fe200078e00ff */
[----:B------:R-:W-:Y:S02]  /*21c0*/  SHF.R.U32.HI R20, RZ, R7, R20 ;  /* 0x00000007ff147219 */ /* 0x000fe40000011614 */
[----:B--2---:R-:W-:Y:S01]  /*21d0*/  SHF.R.U32.HI R19, RZ, R17, R22 ;  /* 0x00000011ff137219 */ /* 0x004fe20000011616 */
[----:B------:R-:W-:Y:S01]  /*21e0*/  IMAD.HI.U32 R22, R11, R5, RZ ;  /* 0x000000050b167227 */ /* 0x000fe200078e00ff */
[----:B------:R-:W-:Y:S02]  /*21f0*/  SHF.R.U32.HI R24, RZ, R7, R24 ;  /* 0x00000007ff187219 */ /* 0x000fe40000011618 */
[----:B------:R-:W-:Y:S02]  /*2200*/  SEL R19, R0, R19, !P0 ;  /* 0x0000001300137207 */ /* 0x000fe40004000000 */
[----:B------:R-:W-:Y:S02]  /*2210*/  SHF.R.U32.HI R22, RZ, R17, R22 ;  /* 0x00000011ff167219 */ /* 0x000fe40000011616 */
[----:B----4-:R-:W-:-:S02]  /*2220*/  ISETP.NE.AND P1, PT, R18, 0x1, PT ;  /* 0x000000011200780c */ /* 0x010fc40003f25270 */
[----:B------:R-:W-:Y:S02]  /*2230*/  SEL R5, R11, R22, !P0 ;  /* 0x000000160b057207 */ /* 0x000fe40004000000 */
[----:B------:R-:W-:Y:S02]  /*2240*/  SEL R21, R9, R20, !P1 ;  /* 0x0000001409157207 */ /* 0x000fe40004800000 */
[----:B------:R-:W-:Y:S01]  /*2250*/  SEL R7, R13, R24, !P1 ;  /* 0x000000180d077207 */ /* 0x000fe20004800000 */
[----:B---3--:R-:W-:Y:S01]  /*2260*/  IMAD.HI.U32 R20, R19, R2, RZ ;  /* 0x0000000213147227 */ /* 0x008fe200078e00ff */
[----:B------:R-:W-:-:S03]  /*2270*/  IADD3 R17, PT, PT, -R5, RZ, RZ ;  /* 0x000000ff05117210 */ /* 0x000fc60007ffe1ff */
        /* <DEDUP_REMOVED lines=11> */
[----:B------:R-:W-:-:S04]  /*2330*/  @!P0 IMAD.HI.U32 R20, R7, R2, RZ ;  /* 0x0000000207148227 */ /* 0x000fc800078e00ff */
[----:B------:R-:W-:Y:S01]  /*2340*/  IMAD.MOV R2, RZ, RZ, -R6 ;  /* 0x000000ffff027224 */ /* 0x000fe200078e0a06 */
[----:B------:R-:W-:-:S03]  /*2350*/  @!P0 SHF.R.U32.HI R20, RZ, R3, R20 ;  /* 0x00000003ff148219 */ /* 0x000fc60000011614 */
[----:B------:R-:W-:Y:S01]  /*2360*/  IMAD R2, R72, R2, R5 ;  /* 0x0000000248027224 */ /* 0x000fe200078e0205 */
        /* <DEDUP_REMOVED lines=9> */
.L_x_40:
[----:B------:R-:W1:Y:S02]  /*2400*/  LDCU UR8, c[0x0][0xb30] ;  /* 0x00016600ff0877ac */ /* 0x000e640008000800 */
[----:B-1----:R-:W-:-:S09]  /*2410*/  UISETP.NE.AND UP0, UPT, UR8, 0x1, UPT ;  /* 0x000000010800788c */ /* 0x002fd2000bf05270 */
[----:B------:R-:W-:Y:S05]  /*2420*/  BRA.U UP0, `(.L_x_41) ;  /* 0x0000000100407547 */ /* 0x000fea000b800000 */
[----:B------:R-:W1:Y:S08]  /*2430*/  LDC.64 R4, c[0x0][0xb10] ;  /* 0x0002c400ff047b82 */ /* 0x000e700000000a00 */
[----:B------:R-:W2:Y:S08]  /*2440*/  LDC.64 R2, c[0x0][0xb18] ;  /* 0x0002c600ff027b82 */ /* 0x000eb00000000a00 */
[----:B------:R-:W4:Y:S08]  /*2450*/  LDC R6, c[0x0][0xb20] ;  /* 0x0002c800ff067b82 */ /* 0x000f300000000800 */
[----:B------:R-:W3:Y:S01]  /*2460*/  LDC R18, c[0x0][0xb0c] ;  /* 0x0002c300ff127b82 */ /* 0x000ee20000000800 */
[----:B-1----:R-:W-:-:S05]  /*2470*/  IMAD.HI.U32 R4, R13, R4, RZ ;  /* 0x000000040d047227 */ /* 0x002fca00078e00ff */
[----:B------:R-:W-:Y:S01]  /*2480*/  SHF.R.U32.HI R4, RZ, R5, R4 ;  /* 0x00000005ff047219 */ /* 0x000fe20000011604 */
[----:B--2---:R-:W-:Y:S01]  /*2490*/  IMAD.HI.U32 R3, R11, R3, RZ ;  /* 0x000000030b037227 */ /* 0x004fe200078e00ff */
[----:B------:R-:W-:-:S04]  /*24a0*/  ISETP.NE.AND P0, PT, R2, 0x1, PT ;  /* 0x000000010200780c */ /* 0x000fc80003f05270 */
[----:B----4-:R-:W-:-:S04]  /*24b0*/  SHF.R.U32.HI R6, RZ, R6, R3 ;  /* 0x00000006ff067219 */ /* 0x010fc80000011603 */
[----:B------:R-:W-:Y:S02]  /*24c0*/  SEL R3, R11, R6, !P0 ;  /* 0x000000060b037207 */ /* 0x000fe40004000000 */
[----:B---3--:R-:W-:-:S04]  /*24d0*/  ISETP.NE.AND P1, PT, R18, 0x1, PT ;  /* 0x000000011200780c */ /* 0x008fc80003f25270 */
[----:B------:R-:W-:-:S05]  /*24e0*/  SEL R4, R13, R4, !P1 ;  /* 0x000000040d047207 */ /* 0x000fca0004800000 */
[----:B------:R-:W-:Y:S02]  /*24f0*/  IMAD.IADD R5, R3, 0x1, -R4 ;  /* 0x0000000103057824 */ /* 0x000fe400078e0a04 */
[----:B------:R-:W-:Y:S02]  /*2500*/  IMAD.IADD R3, R4, 0x1, -R3 ;  /* 0x0000000104037824 */ /* 0x000fe400078e0a03 */
[----:B------:R-:W-:Y:S02]  /*2510*/  IMAD R13, R5, R18, R13 ;  /* 0x00000012050d7224 */ /* 0x000fe400078e020d */
[----:B------:R-:W-:-:S07]  /*2520*/  IMAD R11, R3, R2, R11 ;  /* 0x00000002030b7224 */ /* 0x000fce00078e020b */
.L_x_41:
[----:B------:R-:W-:Y:S01]  /*2530*/  VIADD R14, R14, 0x1 ;  /* 0x000000010e0e7836 */ /* 0x000fe20000000000 */
[----:B------:R-:W-:Y:S01]  /*2540*/  PLOP3.LUT P1, PT, PT, PT, PT, 0x80, 0x8 ;  /* 0x000000000008781c */ /* 0x000fe20003f2f070 */
[----:B------:R-:W-:Y:S02]  /*2550*/  IMAD.IADD R21, R13, 0x1, R154 ;  /* 0x000000010d157824 */ /* 0x000fe400078e029a */
[----:B------:R-:W-:Y:S01]  /*2560*/  IMAD.IADD R20, R11, 0x1, R152 ;  /* 0x000000010b147824 */ /* 0x000fe200078e0298 */
[----:B------:R-:W-:-:S04]  /*2570*/  ISETP.NE.AND P0, PT, R14, 0x2, PT ;  /* 0x000000020e00780c */ /* 0x000fc80003f05270 */
[----:B------:R-:W-:Y:S02]  /*2580*/  SEL R3, RZ, 0x1, P0 ;  /* 0x00000001ff037807 */ /* 0x000fe40000000000 */
[----:B------:R-:W-:Y:S02]  /*2590*/  SEL R14, R14, RZ, P0 ;  /* 0x000000ff0e0e7207 */ /* 0x000fe40000000000 */
[----:B------:R-:W-:Y:S01]  /*25a0*/  LOP3.LUT R12, R12, R3, RZ, 0x3c, !PT ;  /* 0x000000030c0c7212 */ /* 0x000fe200078e3cff */
[----:B------:R-:W-:Y:S06]  /*25b0*/  @P2 BRA `(.L_x_42) ;  /* 0xfffffff000642947 */ /* 0x000fec000383ffff */
[----:B------:R-:W-:Y:S01]  /*25c0*/  UIADD3 UR6, UPT, UPT, UR6, 0x28, URZ ;  /* 0x0000002806067890 */ /* 0x000fe2000fffe0ff */
[----:B------:R-:W-:-:S03]  /*25d0*/  SHF.L.U32 R3, R15, 0x1f, RZ ;  /* 0x0000001f0f037819 */ /* 0x000fc600000006ff */
[----:B------:R-:W-:-:S09]  /*25e0*/  ULEA UR4, UR23, UR6, 0x3 ;  /* 0x0000000617047291 */ /* 0x000fd2000f8e18ff */
[----:B------:R-:W1:Y:S02]  /*25f0*/  SYNCS.PHASECHK.TRANS64.TRYWAIT P0, [UR4], R3 ;  /* 0x00000003ff0075a7 */ /* 0x000e640008001104 */
[----:B-1----:R-:W-:Y:S05]  /*2600*/  @!P0 BRA `(.L_x_43) ;  /* 0x0000009000d08947 */ /* 0x002fea0003800000 */
.L_x_147:
[----:B------:R-:W-:-:S04]  /*2610*/  UIADD3 UR5, UPT, UPT, UR23, 0x1, URZ ;  /* 0x0000000117057890 */ /* 0x000fc8000fffe0ff */
[----:B------:R-:W-:-:S04]  /*2620*/  UISETP.NE.AND UP0, UPT, UR5, 0x5, UPT ;  /* 0x000000050500788c */ /* 0x000fc8000bf05270 */
[----:B------:R-:W-:Y:S02]  /*2630*/  USEL UR7, URZ, 0x1, UP0 ;  /* 0x00000001ff077887 */ /* 0x000fe40008000000 */
[----:B------:R-:W-:-:S04]  /*2640*/  USEL UR5, UR5, URZ, UP0 ;  /* 0x000000ff05057287 */ /* 0x000fc80008000000 */
[----:B------:R-:W-:Y:S01]  /*2650*/  ULEA UR4, UR5, UR6, 0x3 ;  /* 0x0000000605047291 */ /* 0x000fe2000f8e18ff */
[----:B------:R-:W-:-:S04]  /*2660*/  LOP3.LUT R2, R15, UR7, RZ, 0x3c, !PT ;  /* 0x000000070f027c12 */ /* 0x000fc8000f8e3cff */
[----:B-1----:R-:W-:-:S04]  /*2670*/  SHF.L.U32 R3, R2, 0x1f, RZ ;  /* 0x0000001f02037819 */ /* 0x002fc800000006ff */
[----:B------:R-:W1:Y:S02]  /*2680*/  SYNCS.PHASECHK.TRANS64.TRYWAIT P0, [UR4], R3 ;  /* 0x00000003ff0075a7 */ /* 0x000e640008001104 */
[----:B-1----:R-:W-:Y:S05]  /*2690*/  @!P0 BRA `(.L_x_44) ;  /* 0x0000009000c48947 */ /* 0x002fea0003800000 */
.L_x_149:
        /* <DEDUP_REMOVED lines=9> */
.L_x_151:
        /* <DEDUP_REMOVED lines=9> */
.L_x_153:
[----:B------:R-:W-:-:S04]  /*27c0*/  UIADD3 UR5, UPT, UPT, UR5, 0x1, URZ ;  /* 0x0000000105057890 */ /* 0x000fc8000fffe0ff */
[----:B------:R-:W-:-:S04]  /*27d0*/  UISETP.NE.AND UP0, UPT, UR5, 0x5, UPT ;  /* 0x000000050500788c */ /* 0x000fc8000bf05270 */
[----:B------:R-:W-:Y:S02]  /*27e0*/  USEL UR4, URZ, 0x1, UP0 ;  /* 0x00000001ff047887 */ /* 0x000fe40008000000 */
[----:B------:R-:W-:-:S04]  /*27f0*/  USEL UR5, UR5, URZ, UP0 ;  /* 0x000000ff05057287 */ /* 0x000fc80008000000 */
[----:B------:R-:W-:Y:S01]  /*2800*/  ULEA UR5, UR5, UR6, 0x3 ;  /* 0x0000000605057291 */ /* 0x000fe2000f8e18ff */
[----:B-1----:R-:W-:-:S04]  /*2810*/  LOP3.LUT R3, R2, UR4, RZ, 0x3c, !PT ;  /* 0x0000000402037c12 */ /* 0x002fc8000f8e3cff */
[----:B------:R-:W-:Y:S01]  /*2820*/  SHF.L.U32 R3, R3, 0x1f, RZ ;  /* 0x0000001f03037819 */ /* 0x000fe200000006ff */
[----:B---3--:R-:W-:-:S07]  /*2830*/  IMAD.U32 R0, RZ, RZ, UR5 ;  /* 0x00000005ff007e24 */ /* 0x008fce000f8e00ff */
.L_x_47:
[----:B-1----:R1:W2:Y:S02]  /*2840*/  SYNCS.PHASECHK.TRANS64.TRYWAIT P0, [R0+URZ], R3 ;  /* 0x00000003000075a7 */ /* 0x0022a400080011ff */
[----:B--2---:R-:W-:Y:S05]  /*2850*/  @!P0 NANOSLEEP.SYNCS 0x989680 ;  /* 0x009896800000895d */ /* 0x004fea0003900000 */
[----:B------:R-:W2:Y:S02]  /*2860*/  @!P0 SYNCS.PHASECHK.TRANS64 P0, [R0+URZ], R3 ;  /* 0x00000003000085a7 */ /* 0x000ea400080010ff */
[----:B--2---:R-:W-:Y:S05]  /*2870*/  @P0 EXIT ;  /* 0x000000000000094d */ /* 0x004fea0003800000 */
[----:B------:R-:W-:Y:S05]  /*2880*/  BRA `(.L_x_47) ;  /* 0xfffffffc00ec7947 */ /* 0x000fea000383ffff */
.L_x_22:
[----:B------:R-:W-:-:S04]  /*2890*/  UISETP.NE.AND UP1, UPT, UR37, URZ, UPT ;  /* 0x000000ff2500728c */ /* 0x000fc8000bf25270 */
[----:B------:R-:W-:-:S09]  /*28a0*/  UISETP.NE.OR UP1, UPT, UR10, 0x1, UP1 ;  /* 0x000000010a00788c */ /* 0x000fd20008f25670 */
[----:B------:R-:W-:Y:S05]  /*28b0*/  BRA.U UP1, `(.L_x_48) ;  /* 0x00000005014c7547 */ /* 0x000fea000b800000 */
[----:B------:R-:W-:Y:S01]  /*28c0*/  HFMA2 R11, -RZ, RZ, 0, 0 ;  /* 0x00000000ff0b7431 */ /* 0x000fe200000001ff */
[----:B------:R-:W-:Y:S01]  /*28d0*/  ISETP.GE.U32.AND P2, PT, R10, 0x2, PT ;  /* 0x000000020a00780c */ /* 0x000fe20003f46070 */
[----:B------:R-:W-:Y:S01]  /*28e0*/  IMAD.MOV.U32 R12, RZ, RZ, 0x1 ;  /* 0x00000001ff0c7424 */ /* 0x000fe200078e00ff */
[----:B------:R-:W-:Y:S01]  /*28f0*/  CS2R R8, SRZ ;  /* 0x0000000000087805 */ /* 0x000fe2000001ff00 */
[----:B------:R-:W-:Y:S01]  /*2900*/  IMAD.MOV.U32 R3, RZ, RZ, RZ ;  /* 0x000000ffff037224 */ /* 0x000fe200078e00ff */
[----:B------:R-:W-:Y:S01]  /*2910*/  UMOV UR4, 0x400 ;  /* 0x0000040000047882 */ /* 0x000fe20000000000 */
[----:B------:R-:W-:Y:S01]  /*2920*/  UMOV UR6, URZ ;  /* 0x000000ff00067c82 */ /* 0x000fe20008000000 */
[----:B------:R-:W-:-:S12]  /*2930*/  ULEA UR37, UR37, UR4, 0x18 ;  /* 0x0000000425257291 */ /* 0x000fd8000f8ec0ff */
.L_x_52:
[----:B------:R-:W-:Y:S02]  /*2940*/  LEA R0, R3, UR37, 0x3 ;  /* 0x0000002503007c11 */ /* 0x000fe4000f8e18ff */
[----:B------:R-:W-:-:S03]  /*2950*/  SHF.L.U32 R5, R8, 0x1f, RZ ;  /* 0x0000001f08057819 */ /* 0x000fc600000006ff */
[----:B------:R-:W-:Y:S01]  /*2960*/  VIADD R4, R0, 0xf0 ;  /* 0x000000f000047836 */ /* 0x000fe20000000000 */
[----:B------:R-:W1:Y:S02]  /*2970*/  SYNCS.PHASECHK.TRANS64.TRYWAIT P0, [R0+URZ+0xe0], R5 ;  /* 0x0000e005000075a7 */ /* 0x000e6400080011ff */
[----:B-1----:R-:W-:Y:S05]  /*2980*/  @!P0 BRA `(.L_x_49) ;  /* 0x0000009000508947 */ /* 0x002fea0003800000 */
.L_x_154:
[----:B------:R-:W-:Y:S01]  /*2990*/  ULEA UR5, UR6, UR37, 0x3 ;  /* 0x0000002506057291 */ /* 0x000fe2000f8e18ff */
[----:B------:R-:W-:Y:S01]  /*29a0*/  PRMT R4, RZ, 0x654, R4 ;  /* 0x00000654ff047816 */ /* 0x000fe20000000004 */
[----:B-1----:R-:W-:Y:S01]  /*29b0*/  @!P2 IMAD.MOV.U32 R5, RZ, RZ, 0x10 ;  /* 0x00000010ff05a424 */ /* 0x002fe200078e00ff */
[----:B------:R-:W-:Y:S01]  /*29c0*/  SHF.L.U32 R7, R12, 0x1f, RZ ;  /* 0x0000001f0c077819 */ /* 0x000fe200000006ff */
[----:B------:R-:W-:Y:S01]  /*29d0*/  UIADD3 UR4, UPT, UPT, UR5, 0xa0, URZ ;  /* 0x000000a005047890 */ /* 0x000fe2000fffe0ff */
[----:B------:R1:W-:Y:S05]  /*29e0*/  SYNCS.ARRIVE.TRANS64.RED.A1T0 RZ, [R4+URZ], RZ ;  /* 0x000000ff04ff79a7 */ /* 0x0003ea00081004ff */
[----:B------:R-:W-:Y:S01]  /*29f0*/  IMAD.U32 R13, RZ, RZ, UR4 ;  /* 0x00000004ff0d7e24 */ /* 0x000fe2000f8e00ff */
[----:B------:R-:W2:Y:S04]  /*2a00*/  SYNCS.PHASECHK.TRANS64.TRYWAIT P0, [UR5+0xb0], R7 ;  /* 0x0000b007ff0075a7 */ /* 0x000ea80008001105 */
[----:B------:R-:W-:Y:S01]  /*2a10*/  PRMT R13, R10, 0x654, R13 ;  /* 0x000006540a0d7816 */ /* 0x000fe2000000000d */
[----:B-12---:R-:W-:Y:S06]  /*2a20*/  @!P0 BRA `(.L_x_50) ;  /* 0x00000090003c8947 */ /* 0x006fec0003800000 */
.L_x_156:
[----:B------:R-:W-:Y:S01]  /*2a30*/  ULEA UR4, UR6, UR37, 0x4 ;  /* 0x0000002506047291 */ /* 0x000fe2000f8e20ff */
[----:B------:R-:W-:Y:S01]  /*2a40*/  SEL R2, R13, R2, !P2 ;  /* 0x000000020d027207 */ /* 0x000fe20005000000 */
[----:B------:R-:W-:Y:S01]  /*2a50*/  UIADD3 UR5, UPT, UPT, UR5, 0xa0, URZ ;  /* 0x000000a005057890 */ /* 0x000fe2000fffe0ff */
[----:B-1----:R-:W-:Y:S01]  /*2a60*/  LEA R0, R11, UR37, 0x3 ;  /* 0x000000250b007c11 */ /* 0x002fe2000f8e18ff */
[----:B------:R-:W-:Y:S01]  /*2a70*/  UIADD3 UR4, UPT, UPT, UR4, 0x110, URZ ;  /* 0x0000011004047890 */ /* 0x000fe2000fffe0ff */
[----:B------:R1:W-:Y:S01]  /*2a80*/  @!P2 SYNCS.ARRIVE.TRANS64.RED RZ, [R2+URZ], R5 ;  /* 0x0000000502ffa9a7 */ /* 0x0003e200080004ff */
[----:B------:R-:W-:Y:S01]  /*2a90*/  UIADD3 UR6, UPT, UPT, UR6, 0x1, URZ ;  /* 0x0000000106067890 */ /* 0x000fe2000fffe0ff */
[----:B------:R-:W-:-:S03]  /*2aa0*/  VIADD R3, R3, 0x1 ;  /* 0x0000000103037836 */ /* 0x000fc60000000000 */
[----:B------:R-:W-:Y:S02]  /*2ab0*/  UISETP.NE.AND UP0, UPT, UR6, 0x2, UPT ;  /* 0x000000020600788c */ /* 0x000fe4000bf05270 */
[----:B------:R-:W-:Y:S01]  /*2ac0*/  ISETP.NE.AND P0, PT, R3, 0x2, PT ;  /* 0x000000020300780c */ /* 0x000fe20003f05270 */
[----:B------:R-:W-:Y:S06]  /*2ad0*/  UGETNEXTWORKID.BROADCAST [UR4], [UR5] ;  /* 0x00000000040073ca */ /* 0x000fec0008000100 */
[----:B------:R-:W-:Y:S02]  /*2ae0*/  USEL UR4, URZ, 0x1, UP0 ;  /* 0x00000001ff047887 */ /* 0x000fe40008000000 */
[----:B------:R-:W-:-:S04]  /*2af0*/  USEL UR6, UR6, URZ, UP0 ;  /* 0x000000ff06067287 */ /* 0x000fc80008000000 */
[----:B------:R-:W-:Y:S02]  /*2b00*/  LOP3.LUT R12, R12, UR4, RZ, 0x3c, !PT ;  /* 0x000000040c0c7c12 */ /* 0x000fe4000f8e3cff */
[----:B-1----:R-:W-:-:S04]  /*2b10*/  SHF.L.U32 R5, R9, 0x1f, RZ ;  /* 0x0000001f09057819 */ /* 0x002fc800000006ff */
[----:B------:R-:W1:Y:S02]  /*2b20*/  SYNCS.PHASECHK.TRANS64.TRYWAIT P1, [R0+URZ+0xa0], R5 ;  /* 0x0000a005000075a7 */ /* 0x000e6400080211ff */
[----:B-1----:R-:W-:Y:S05]  /*2b30*/  @!P1 BRA `(.L_x_51) ;  /* 0x0000009000109947 */ /* 0x002fea0003800000 */
.L_x_157:
[----:B------:R-:W-:Y:S01]  /*2b40*/  LEA R4, R11, UR37, 0x4 ;  /* 0x000000250b047c11 */ /* 0x000fe2000f8e20ff */
[----:B-1----:R-:W-:Y:S01]  /*2b50*/  VIADD R0, R0, 0xb0 ;  /* 0x000000b000007836 */ /* 0x002fe20000000000 */
[----:B------:R-:W-:Y:S01]  /*2b60*/  SEL R3, R3, RZ, P0 ;  /* 0x000000ff03037207 */ /* 0x000fe20000000000 */
[----:B------:R-:W-:-:S03]  /*2b70*/  VIADD R11, R11, 0x1 ;  /* 0x000000010b0b7836 */ /* 0x000fc60000000000 */
[----:B------:R-:W1:Y:S01]  /*2b80*/  LDS.128 R4, [R4+0x110] ;  /* 0x0001100004047984 */ /* 0x000e620000000c00 */
[----:B------:R-:W-:Y:S02]  /*2b90*/  PRMT R0, RZ, 0x654, R0 ;  /* 0x00000654ff007816 */ /* 0x000fe40000000000 */
[C---:B------:R-:W-:Y:S01]  /*2ba0*/  ISETP.NE.AND P1, PT, R11.reuse, 0x2, PT ;  /* 0x000000020b00780c */ /* 0x040fe20003f25270 */
[----:B------:R-:W-:Y:S01]  /*2bb0*/  @!PT LDS RZ, [RZ] ;  /* 0x00000000fffff984 */ /* 0x000fe20000000800 */
[----:B------:R-:W-:Y:S01]  /*2bc0*/  @!PT LDS RZ, [RZ] ;  /* 0x00000000fffff984 */ /* 0x000fe20000000800 */
[----:B------:R-:W-:Y:S01]  /*2bd0*/  @!PT LDS RZ, [RZ] ;  /* 0x00000000fffff984 */ /* 0x000fe20000000800 */
[----:B------:R-:W-:Y:S01]  /*2be0*/  @!PT LDS RZ, [RZ] ;  /* 0x00000000fffff984 */ /* 0x000fe20000000800 */
[----:B------:R2:W-:Y:S06]  /*2bf0*/  MEMBAR.ALL.CTA ;  /* 0x0000000000007992 */ /* 0x0005ec0000008000 */
[----:B--2---:R-:W2:Y:S01]  /*2c00*/  FENCE.VIEW.ASYNC.S ;  /* 0x00000000000073c6 */ /* 0x004ea20000000000 */
[----:B------:R-:W-:Y:S01]  /*2c10*/  SEL R11, R11, RZ, P1 ;  /* 0x000000ff0b0b7207 */ /* 0x000fe20000800000 */
[----:B--2---:R2:W-:Y:S01]  /*2c20*/  SYNCS.ARRIVE.TRANS64.RED.A1T0 RZ, [R0+URZ], RZ ;  /* 0x000000ff00ff79a7 */ /* 0x0045e200081004ff */
[----:B-1----:R-:W-:-:S02]  /*2c30*/  LOP3.LUT P3, RZ, R6, 0x1, RZ, 0xc0, !PT ;  /* 0x0000000106ff7812 */ /* 0x002fc4000786c0ff */
[----:B------:R-:W-:-:S04]  /*2c40*/  SEL R5, RZ, 0x1, P0 ;  /* 0x00000001ff057807 */ /* 0x000fc80000000000 */
[----:B------:R-:W-:Y:S02]  /*2c50*/  LOP3.LUT R8, R8, R5, RZ, 0x3c, !PT ;  /* 0x0000000508087212 */ /* 0x000fe400078e3cff */
[----:B--2---:R-:W-:-:S04]  /*2c60*/  SEL R0, RZ, 0x1, P1 ;  /* 0x00000001ff007807 */ /* 0x004fc80000800000 */
[----:B------:R-:W-:Y:S01]  /*2c70*/  LOP3.LUT R9, R9, R0, RZ, 0x3c, !PT ;  /* 0x0000000009097212 */ /* 0x000fe200078e3cff */
[----:B------:R-:W-:Y:S06]  /*2c80*/  @P3 BRA `(.L_x_52) ;  /* 0xfffffffc002c3947 */ /* 0x000fec000383ffff */
[----:B------:R-:W-:Y:S01]  /*2c90*/  ULEA UR5, UR6, UR37, 0x3 ;  /* 0x0000002506057291 */ /* 0x000fe2000f8e18ff */
[----:B------:R-:W-:-:S08]  /*2ca0*/  SHF.L.U32 R3, R12, 0x1f, RZ ;  /* 0x0000001f0c037819 */ /* 0x000fd000000006ff */
[----:B------:R-:W1:Y:S02]  /*2cb0*/  SYNCS.PHASECHK.TRANS64 P0, [UR5+0xb0], R3 ;  /* 0x0000b003ff0075a7 */ /* 0x000e640008001005 */
[----:B-1----:R-:W-:Y:S05]  /*2cc0*/  @P0 BRA `(.L_x_53) ;  /* 0x0000000000080947 */ /* 0x002fea0003800000 */
[----:B------:R-:W1:Y:S02]  /*2cd0*/  SYNCS.PHASECHK.TRANS64.TRYWAIT P0, [UR5+0xb0], R3 ;  /* 0x0000b003ff0075a7 */ /* 0x000e640008001105 */
[----:B-1----:R-:W-:Y:S05]  /*2ce0*/  @!P0 BRA `(.L_x_54) ;  /* 0x0000008c00b88947 */ /* 0x002fea0003800000 */
.L_x_53:
[----:B------:R-:W-:-:S04]  /*2cf0*/  UIADD3 UR4, UPT, UPT, UR6, 0x1, URZ ;  /* 0x0000000106047890 */ /* 0x000fc8000fffe0ff */
[----:B------:R-:W-:-:S04]  /*2d00*/  UISETP.NE.AND UP0, UPT, UR4, 0x2, UPT ;  /* 0x000000020400788c */ /* 0x000fc8000bf05270 */
[----:B------:R-:W-:Y:S02]  /*2d10*/  USEL UR7, URZ, 0x1, UP0 ;  /* 0x00000001ff077887 */ /* 0x000fe40008000000 */
[----:B------:R-:W-:-:S04]  /*2d20*/  USEL UR4, UR4, URZ, UP0 ;  /* 0x000000ff04047287 */ /* 0x000fc80008000000 */
[----:B------:R-:W-:Y:S01]  /*2d30*/  ULEA UR4, UR4, UR37, 0x3 ;  /* 0x0000002504047291 */ /* 0x000fe2000f8e18ff */
[----:B-1----:R-:W-:-:S04]  /*2d40*/  LOP3.LUT R3, R12, UR7, RZ, 0x3c, !PT ;  /* 0x000000070c037c12 */ /* 0x002fc8000f8e3cff */
[----:B------:R-:W-:-:S04]  /*2d50*/  SHF.L.U32 R0, R3, 0x1f, RZ ;  /* 0x0000001f03007819 */ /* 0x000fc800000006ff */
[----:B------:R-:W1:Y:S02]  /*2d60*/  SYNCS.PHASECHK.TRANS64 P0, [UR4+0xb0], R0 ;  /* 0x0000b000ff0075a7 */ /* 0x000e640008001004 */
[----:B-1----:R-:W-:Y:S05]  /*2d70*/  @P0 EXIT ;  /* 0x000000000000094d */ /* 0x002fea0003800000 */
[----:B------:R-:W-:Y:S02]  /*2d80*/  SHF.L.U32 R3, R3, 0x1f, RZ ;  /* 0x0000001f03037819 */ /* 0x000fe400000006ff */
[----:B------:R-:W-:-:S07]  /*2d90*/  MOV R0, UR4 ;  /* 0x0000000400007c02 */ /* 0x000fce0008000f00 */
.L_x_55:
[----:B-1----:R1:W2:Y:S02]  /*2da0*/  SYNCS.PHASECHK.TRANS64.TRYWAIT P0, [R0+URZ+0xb0], R3 ;  /* 0x0000b003000075a7 */ /* 0x0022a400080011ff */
[----:B--2---:R-:W-:Y:S05]  /*2db0*/  @!P0 NANOSLEEP.SYNCS 0x989680 ;  /* 0x009896800000895d */ /* 0x004fea0003900000 */
[----:B------:R-:W2:Y:S02]  /*2dc0*/  @!P0 SYNCS.PHASECHK.TRANS64 P0, [R0+URZ+0xb0], R3 ;  /* 0x0000b003000085a7 */ /* 0x000ea400080010ff */
[----:B--2---:R-:W-:Y:S05]  /*2dd0*/  @P0 EXIT ;  /* 0x000000000000094d */ /* 0x004fea0003800000 */
[----:B------:R-:W-:Y:S05]  /*2de0*/  BRA `(.L_x_55) ;  /* 0xfffffffc00ec7947 */ /* 0x000fea000383ffff */
.L_x_48:
[----:B------:R-:W-:Y:S05]  /*2df0*/  BRA.U UP4, `(.L_x_56) ;  /* 0x0000001104587547 */ /* 0x000fea000b800000 */
[----:B------:R-:W-:Y:S01]  /*2e00*/  UMOV UR6, 0x40 ;  /* 0x0000004000067882 */ /* 0x000fe20000000000 */
[----:B------:R-:W-:Y:S01]  /*2e10*/  NOP ;  /* 0x0000000000007918 */ /* 0x000fe20000000000 */
[----:B------:R-:W-:Y:S01]  /*2e20*/  ULEA UR6, UR37, UR6, 0x18 ;  /* 0x0000000625067291 */ /* 0x000fe2000f8ec0ff */
[----:B------:R-:W-:Y:S02]  /*2e30*/  UMOV UR7, 0x400 ;  /* 0x0000040000077882 */ /* 0x000fe40000000000 */
[----:B------:R-:W-:-:S06]  /*2e40*/  ULEA UR37, UR37, UR7, 0x18 ;  /* 0x0000000725257291 */ /* 0x000fcc000f8ec0ff */
[----:B------:R-:W1:Y:S02]  /*2e50*/  LDS.U8 R2, [UR6+0x1c] ;  /* 0x00001c06ff027984 */ /* 0x000e640008000000 */
[----:B-1----:R-:W-:-:S13]  /*2e60*/  ISETP.NE.AND P0, PT, R2, RZ, PT ;  /* 0x000000ff0200720c */ /* 0x002fda0003f05270 */
[----:B------:R-:W-:Y:S05]  /*2e70*/  @P0 BRA `(.L_x_57) ;  /* 0x0000000400080947 */ /* 0x000fea0003800000 */
[----:B------:R-:W-:Y:S02]  /*2e80*/  UISETP.NE.U32.AND UP0, UPT, UR5, 0x1, UPT ;  /* 0x000000010500788c */ /* 0x000fe4000bf05070 */
[----:B------:R-:W-:-:S07]  /*2e90*/  UIADD3 UR8, UPT, UPT, UR6, 0x8, URZ ;  /* 0x0000000806087890 */ /* 0x000fce000fffe0ff */
[----:B------:R-:W-:Y:S05]  /*2ea0*/  BRA.U !UP0, `(.L_x_58) ;  /* 0x00000001089c7547 */ /* 0x000fea000b800000 */
[----:B------:R-:W-:Y:S01]  /*2eb0*/  ELECT P0, URZ, PT ;  /* 0x0000000000ff782f */ /* 0x000fe20003800000 */
[----:B------:R-:W-:-:S12]  /*2ec0*/  BSSY B0, `(.L_x_58) ;  /* 0x0000025000007945 */ /* 0x000fd80003800000 */
[----:B------:R-:W-:Y:S05]  /*2ed0*/  @!P0 BRA `(.L_x_59) ;  /* 0x00000000008c8947 */ /* 0x000fea0003800000 */
[----:B------:R-:W-:-:S05]  /*2ee0*/  UMOV UR7, 0x10 ;  /* 0x0000001000077882 */ /* 0x000fca0000000000 */
[----:B------:R-:W-:Y:S04]  /*2ef0*/  DEPBAR.LE SB1, 0x36 ;  /* 0x00009d800000791a */ /* 0x000fe80000000000 */
[----:B------:R-:W1:Y:S02]  /*2f00*/  UTCATOMSWS.2CTA.FIND_AND_SET.ALIGN UP1, UR7, UR7 ;  /* 0x00000007000775e3 */ /* 0x000e640008220800 */
[----:B-1----:R-:W-:Y:S01]  /*2f10*/  MOV R11, UR7 ;  /* 0x00000007000b7c02 */ /* 0x002fe20008000f00 */
[----:B------:R-:W-:Y:S06]  /*2f20*/  BRA.U UP1, `(.L_x_60) ;  /* 0x0000000101187547 */ /* 0x000fec000b800000 */
.L_x_61:
[----:B------:R-:W-:Y:S05]  /*2f30*/  NANOSLEEP 0x64 ;  /* 0x000000640000795d */ /* 0x000fea0003800000 */
[----:B------:R-:W-:-:S05]  /*2f40*/  UMOV UR7, 0x10 ;  /* 0x0000001000077882 */ /* 0x000fca0000000000 */
[----:B------:R-:W-:Y:S04]  /*2f50*/  DEPBAR.LE SB1, 0x36 ;  /* 0x00009d800000791a */ /* 0x000fe80000000000 */
[----:B------:R-:W1:Y:S02]  /*2f60*/  UTCATOMSWS.2CTA.FIND_AND_SET.ALIGN UP1, UR7, UR7 ;  /* 0x00000007000775e3 */ /* 0x000e640008220800 */
[----:B-1----:R-:W-:Y:S01]  /*2f70*/  MOV R11, UR7 ;  /* 0x00000007000b7c02 */ /* 0x002fe20008000f00 */
[----:B------:R-:W-:Y:S05]  /*2f80*/  BRA.U !UP1, `(.L_x_61) ;  /* 0xfffffffd09e87547 */ /* 0x000fea000b83ffff */
.L_x_60:
[----:B------:R-:W1:Y:S01]  /*2f90*/  LDS R5, [UR6+0x10] ;  /* 0x00001006ff057984 */ /* 0x000e620008000800 */
[----:B------:R-:W-:Y:S01]  /*2fa0*/  IMAD.U32 R3, RZ, RZ, UR37 ;  /* 0x00000025ff037e24 */ /* 0x000fe2000f8e00ff */
[----:B------:R-:W-:-:S03]  /*2fb0*/  MOV R2, UR4 ;  /* 0x0000000400027c02 */ /* 0x000fc60008000f00 */
[----:B------:R-:W-:Y:S01]  /*2fc0*/  VIADD R3, R3, 0x130 ;  /* 0x0000013003037836 */ /* 0x000fe20000000000 */
[----:B-1----:R-:W-:-:S04]  /*2fd0*/  SHF.L.U32 R5, R5, 0x1f, RZ ;  /* 0x0000001f05057819 */ /* 0x002fc800000006ff */
[----:B------:R-:W1:Y:S02]  /*2fe0*/  SYNCS.PHASECHK.TRANS64.TRYWAIT P0, [UR6+0x8], R5 ;  /* 0x00000805ff0075a7 */ /* 0x000e640008001106 */
[----:B-1----:R-:W-:Y:S05]  /*2ff0*/  @P0 BRA `(.L_x_62) ;  /* 0x0000000000080947 */ /* 0x002fea0003800000 */
[----:B------:R-:W1:Y:S02]  /*3000*/  SYNCS.PHASECHK.TRANS64.TRYWAIT P0, [UR6+0x8], R5 ;  /* 0x00000805ff0075a7 */ /* 0x000e640008001106 */
[----:B-1----:R-:W-:Y:S05]  /*3010*/  @!P0 BRA `(.L_x_63) ;  /* 0x0000008c00048947 */ /* 0x002fea0003800000 */
.L_x_62:
[----:B-1----:R-:W-:Y:S01]  /*3020*/  HFMA2 R4, -RZ, RZ, 0, 5.9604644775390625e-08 ;  /* 0x00000001ff047431 */ /* 0x002fe200000001ff */
[----:B------:R-:W-:Y:S01]  /*3030*/  UPRMT UR7, UR4, 0x654, UR8 ;  /* 0x0000065404077896 */ /* 0x000fe20008000008 */
[----:B------:R-:W-:Y:S01]  /*3040*/  IMAD.MOV.U32 R6, RZ, RZ, 0xffff ;  /* 0x0000ffffff067424 */ /* 0x000fe200078e00ff */
[----:B------:R-:W-:Y:S01]  /*3050*/  PRMT R2, R2, 0x654, R3 ;  /* 0x0000065402027816 */ /* 0x000fe20000000003 */
[----:B------:R-:W-:Y:S02]  /*3060*/  IMAD.MOV.U32 R5, RZ, RZ, 0x4 ;  /* 0x00000004ff057424 */ /* 0x000fe400078e00ff */
[----:B------:R-:W-:Y:S01]  /*3070*/  IMAD.SHL.U32 R9, R11, 0x20, RZ ;  /* 0x000000200b097824 */ /* 0x000fe200078e00ff */
[----:B------:R-:W-:Y:S02]  /*3080*/  MOV R3, UR7 ;  /* 0x0000000700037c02 */ /* 0x000fe40008000f00 */
[-C--:B------:R-:W-:Y:S01]  /*3090*/  SHF.L.U32 R7, R6, R11.reuse, RZ ;  /* 0x0000000b06077219 */ /* 0x080fe200000006ff */
[----:B------:R1:W-:Y:S01]  /*30a0*/  SYNCS.ARRIVE.TRANS64.RED RZ, [UR7], R5 ;  /* 0x00000005ffff79a7 */ /* 0x0003e20008000407 */
[----:B------:R-:W-:Y:S01]  /*30b0*/  SHF.L.U32 R6, R4, R11, RZ ;  /* 0x0000000b04067219 */ /* 0x000fe200000006ff */
[----:B------:R1:W-:Y:S04]  /*30c0*/  STS [UR37+0x130], R9 ;  /* 0x00013009ff007988 */ /* 0x0003e80008000825 */
[----:B------:R1:W-:Y:S04]  /*30d0*/  STAS [R2.64], R11 ;  /* 0x0000000b02007dbd */ /* 0x0003e8000c0008ff */
[----:B------:R1:W-:Y:S04]  /*30e0*/  ATOMS.OR RZ, [UR6+0x14], R7 ;  /* 0x00001407ffff798c */ /* 0x0003e8000b000006 */
[----:B------:R1:W-:Y:S04]  /*30f0*/  ATOMS.OR RZ, [UR6+0x18], R6 ;  /* 0x00001806ffff798c */ /* 0x0003e8000b000006 */
[----:B------:R1:W-:Y:S02]  /*3100*/  ATOMS.XOR RZ, [UR6+0x10], R4 ;  /* 0x00001004ffff798c */ /* 0x0003e4000b800006 */
.L_x_59:
[----:B------:R-:W-:Y:S05]  /*3110*/  BSYNC B0 ;  /* 0x0000000000007941 */ /* 0x000fea0003800000 */
.L_x_58:
[----:B------:R-:W-:Y:S05]  /*3120*/  BRA.U UP0, `(.L_x_64) ;  /* 0x00000001006c7547 */ /* 0x000fea000b800000 */
[----:B------:R-:W-:-:S03]  /*3130*/  UMOV UR7, 0xffffffff ;  /* 0xffffffff00077882 */ /* 0x000fc60000000000 */
[----:B------:R-:W-:Y:S05]  /*3140*/  BRA.DIV UR7, `(.L_x_65) ;  /* 0x0000008a07d07947 */ /* 0x000fea000b800000 */
[----:B------:R-:W-:-:S13]  /*3150*/  ELECT P6, URZ, PT ;  /* 0x0000000000ff782f */ /* 0x000fda00038c0000 */
.L_x_161:
[----:B------:R-:W-:Y:S05]  /*3160*/  @!P6 BRA `(.L_x_64) ;  /* 0x00000000005ce947 */ /* 0x000fea0003800000 */
[----:B-1----:R-:W1:Y:S02]  /*3170*/  LDS R3, [UR6+0x10] ;  /* 0x00001006ff037984 */ /* 0x002e640008000800 */
[----:B-1----:R-:W-:-:S04]  /*3180*/  SHF.L.U32 R3, R3, 0x1f, RZ ;  /* 0x0000001f03037819 */ /* 0x002fc800000006ff */
[----:B------:R-:W1:Y:S02]  /*3190*/  SYNCS.PHASECHK.TRANS64.TRYWAIT P0, [UR6+0x8], R3 ;  /* 0x00000803ff0075a7 */ /* 0x000e640008001106 */
[----:B-1----:R-:W-:Y:S05]  /*31a0*/  @P0 BRA `(.L_x_66) ;  /* 0x0000000000080947 */ /* 0x002fea0003800000 */
[----:B------:R-:W1:Y:S02]  /*31b0*/  SYNCS.PHASECHK.TRANS64.TRYWAIT P0, [UR6+0x8], R3 ;  /* 0x00000803ff0075a7 */ /* 0x000e640008001106 */
[----:B-1----:R-:W-:Y:S05]  /*31c0*/  @!P0 BRA `(.L_x_67) ;  /* 0x0000008800d08947 */ /* 0x002fea0003800000 */
.L_x_66:
[----:B------:R-:W2:Y:S01]  /*31d0*/  LDS R5, [UR37+0x130] ;  /* 0x00013025ff057984 */ /* 0x000ea20008000800 */
[----:B-1----:R-:W-:Y:S02]  /*31e0*/  HFMA2 R2, -RZ, RZ, 0, 5.9604644775390625e-08 ;  /* 0x00000001ff027431 */ /* 0x002fe400000001ff */
[----:B------:R-:W-:Y:S01]  /*31f0*/  IMAD.MOV.U32 R3, RZ, RZ, 0xffff ;  /* 0x0000ffffff037424 */ /* 0x000fe200078e00ff */
[----:B------:R-:W-:Y:S01]  /*3200*/  UPRMT UR7, UR4, 0x654, UR8 ;  /* 0x0000065404077896 */ /* 0x000fe20008000008 */
[----:B--2---:R-:W-:-:S03]  /*3210*/  IMAD.SHL.U32 R4, R5, 0x20, RZ ;  /* 0x0000002005047824 */ /* 0x004fc600078e00ff */
[-C--:B------:R-:W-:Y:S02]  /*3220*/  SHF.L.U32 R3, R3, R5.reuse, RZ ;  /* 0x0000000503037219 */ /* 0x080fe400000006ff */
[----:B------:R-:W-:Y:S01]  /*3230*/  SHF.L.U32 R5, R2, R5, RZ ;  /* 0x0000000502057219 */ /* 0x000fe200000006ff */
[----:B------:R2:W-:Y:S04]  /*3240*/  STS [UR37+0x130], R4 ;  /* 0x00013004ff007988 */ /* 0x0005e80008000825 */
[----:B------:R2:W-:Y:S04]  /*3250*/  ATOMS.OR RZ, [UR6+0x14], R3 ;  /* 0x00001403ffff798c */ /* 0x0005e8000b000006 */
[----:B------:R2:W-:Y:S01]  /*3260*/  ATOMS.OR RZ, [UR6+0x18], R5 ;  /* 0x00001805ffff798c */ /* 0x0005e2000b000006 */
[----:B------:R-:W-:Y:S03]  /*3270*/  SYNCS.ARRIVE.TRANS64.RED.A1T0 RZ, [UR7], RZ ;  /* 0x000000ffffff79a7 */ /* 0x000fe60008100407 */
[----:B------:R2:W-:Y:S01]  /*3280*/  ATOMS.XOR RZ, [UR6+0x10], R2 ;  /* 0x00001002ffff798c */ /* 0x0005e2000b800006 */
[----:B------:R-:W-:Y:S05]  /*3290*/  BRA `(.L_x_64) ;  /* 0x0000000000107947 */ /* 0x000fea0003800000 */
.L_x_57:
[----:B------:R-:W-:-:S05]  /*32a0*/  MOV R2, 0xffffffff ;  /* 0xffffffff00027802 */ /* 0x000fca0000000f00 */
[----:B------:R1:W-:Y:S02]  /*32b0*/  STS [UR37+0x130], R2 ;  /* 0x00013002ff007988 */ /* 0x0003e40008000825 */
[----:B-1----:R-:W-:Y:S02]  /*32c0*/  MOV R2, 0x32e0 ;  /* 0x000032e000027802 */ /* 0x002fe40000000f00 */
[----:B-----5:R-:W-:Y:S05]  /*32d0*/  CALL.REL.NOINC `($__internal_1_$__cuda_sm10x_tcgen05_guardrail_trap_phase_invalid_during_alloc) ;  /* 0x0000009000707944 */ /* 0x020fea0003c00000 */
.L_x_64:
[----:B------:R-:W-:Y:S05]  /*32e0*/  WARPSYNC.ALL ;  /* 0x0000000000007948 */ /* 0x000fea0003800000 */
[----:B------:R-:W3:Y:S01]  /*32f0*/  S2UR UR8, SR_CgaCtaId ;  /* 0x00000000000879c3 */ /* 0x000ee20000008800 */
[----:B------:R-:W-:Y:S01]  /*3300*/  UMOV UR6, 0x400 ;  /* 0x0000040000067882 */ /* 0x000fe20000000000 */
[----:B------:R-:W-:-:S06]  /*3310*/  NOP ;  /* 0x0000000000007918 */ /* 0x000fcc0000000000 */
[----:B------:R-:W-:Y:S06]  /*3320*/  BAR.ARV 0x6, 0xa0 ;  /* 0x0182800000007b1d */ /* 0x000fec0000002000 */
[----:B------:R-:W-:Y:S01]  /*3330*/  LOP3.LUT R0, R0, 0xffff, RZ, 0xc0, !PT ;  /* 0x0000ffff00007812 */ /* 0x000fe200078ec0ff */
[----:B-1----:R-:W-:Y:S01]  /*3340*/  IMAD.MOV.U32 R9, RZ, RZ, 0x1 ;  /* 0x00000001ff097424 */ /* 0x002fe200078e00ff */
[----:B------:R-:W-:Y:S01]  /*3350*/  LOP3.LUT R8, R8, 0xffff, RZ, 0xc0, !PT ;  /* 0x0000ffff08087812 */ /* 0x000fe200078ec0ff */
[----:B------:R-:W-:Y:S01]  /*3360*/  UMOV UR22, URZ ;  /* 0x000000ff00167c82 */ /* 0x000fe20008000000 */
[----:B------:R-:W-:Y:S01]  /*3370*/  R2UR UR12, R0 ;  /* 0x00000000000c72ca */ /* 0x000fe200000e0000 */
[----:B------:R-:W-:Y:S01]  /*3380*/  UMOV UR21, URZ ;  /* 0x000000ff00157c82 */ /* 0x000fe20008000000 */
[----:B------:R-:W-:Y:S01]  /*3390*/  R2UR UR13, R8 ;  /* 0x00000000080d72ca */ /* 0x000fe200000e0000 */
[----:B------:R-:W-:Y:S01]  /*33a0*/  IMAD.MOV.U32 R8, RZ, RZ, RZ ;  /* 0x000000ffff087224 */ /* 0x000fe200078e00ff */
[----:B------:R-:W-:Y:S01]  /*33b0*/  UMOV UR20, URZ ;  /* 0x000000ff00147c82 */ /* 0x000fe20008000000 */
[----:B------:R-:W-:-:S02]  /*33c0*/  UISETP.NE.AND UP2, UPT, UR5, URZ, UPT ;  /* 0x000000ff0500728c */ /* 0x000fc4000bf45270 */
[----:B---3--:R-:W-:Y:S01]  /*33d0*/  ULEA UR8, UR8, UR6, 0x18 ;  /* 0x0000000608087291 */ /* 0x008fe2000f8ec0ff */
[----:B------:R-:W1:Y:S03]  /*33e0*/  LDCU UR6, c[0x0][0x38c] ;  /* 0x00007180ff0677ac */ /* 0x000e660008000800 */
[----:B------:R-:W-:Y:S02]  /*33f0*/  UIADD3 UR14, UPT, UPT, UR8, 0xc400, URZ ;  /* 0x0000c400080e7890 */ /* 0x000fe4000fffe0ff */
[----:B------:R-:W-:-:S03]  /*3400*/  UIADD3 UR15, UPT, UPT, UR8, 0x16400, URZ ;  /* 0x00016400080f7890 */ /* 0x000fc6000fffe0ff */
[----:B--2---:R-:W2:Y:S01]  /*3410*/  LDS R2, [UR8+0x130] ;  /* 0x00013008ff027984 */ /* 0x004ea20008000800 */
[----:B------:R-:W-:Y:S02]  /*3420*/  USHF.R.U32.HI UR14, URZ, 0x4, UR14 ;  /* 0x00000004ff0e7899 */ /* 0x000fe4000801160e */
[----:B------:R-:W-:Y:S02]  /*3430*/  USHF.R.U32.HI UR15, URZ, 0x4, UR15 ;  /* 0x00000004ff0f7899 */ /* 0x000fe4000801160f */
[----:B------:R-:W-:Y:S02]  /*3440*/  ULOP3.LUT UR14, UR14, 0x3fff, URZ, 0xc0, !UPT ;  /* 0x00003fff0e0e7892 */ /* 0x000fe4000f8ec0ff */
[----:B------:R-:W-:Y:S02]  /*3450*/  ULOP3.LUT UR15, UR15, 0x3fff, URZ, 0xc0, !UPT ;  /* 0x00003fff0f0f7892 */ /* 0x000fe4000f8ec0ff */
[----:B------:R-:W-:Y:S02]  /*3460*/  ULOP3.LUT UR14, UR14, 0x10000, URZ, 0xfc, !UPT ;  /* 0x000100000e0e7892 */ /* 0x000fe4000f8efcff */
[----:B-1----:R-:W-:-:S02]  /*3470*/  UIADD3 UR6, UPT, UPT, UR6, 0x3f, URZ ;  /* 0x0000003f06067890 */ /* 0x002fc4000fffe0ff */
[----:B------:R-:W-:Y:S02]  /*3480*/  ULOP3.LUT UR15, UR15, 0x10000, URZ, 0xfc, !UPT ;  /* 0x000100000f0f7892 */ /* 0x000fe4000f8efcff */
[----:B------:R-:W-:Y:S01]  /*3490*/  USHF.R.S32.HI UR7, URZ, 0x1f, UR6 ;  /* 0x0000001fff077899 */ /* 0x000fe20008011406 */
[----:B------:R-:W-:Y:S01]  /*34a0*/  UMOV UR28, 0x0 ;  /* 0x00000000001c7882 */ /* 0x000fe20000000000 */
[----:B------:R-:W-:Y:S02]  /*34b0*/  UMOV UR29, 0x104004a0 ;  /* 0x104004a0001d7882 */ /* 0x000fe40000000000 */
[----:B------:R-:W-:Y:S01]  /*34c0*/  ULEA.HI UR7, UR7, UR6, URZ, 0x6 ;  /* 0x0000000607077291 */ /* 0x000fe2000f8f30ff */
[----:B------:R-:W-:Y:S01]  /*34d0*/  UMOV UR26, 0x0 ;  /* 0x00000000001a7882 */ /* 0x000fe20000000000 */
[----:B------:R-:W-:Y:S02]  /*34e0*/  UMOV UR27, 0x104004a0 ;  /* 0x104004a0001b7882 */ /* 0x000fe40000000000 */
[----:B------:R-:W-:-:S04]  /*34f0*/  USHF.R.S32.HI UR7, URZ, 0x6, UR7 ;  /* 0x00000006ff077899 */ /* 0x000fc80008011407 */
[----:B------:R-:W-:-:S04]  /*3500*/  UISETP.LT.AND UP0, UPT, UR7, 0x1, UPT ;  /* 0x000000010700788c */ /* 0x000fc8000bf01270 */
[----:B------:R-:W-:Y:S01]  /*3510*/  USEL UR23, UR7, 0x1, !UP0 ;  /* 0x0000000107177887 */ /* 0x000fe2000c000000 */
[----:B--2---:R-:W-:Y:S02]  /*3520*/  R2UR UR24, R2 ;  /* 0x00000000021872ca */ /* 0x004fe400000e0000 */
[----:B------:R-:W-:-:S13]  /*3530*/  CS2R R2, SRZ ;  /* 0x0000000000027805 */ /* 0x000fda000001ff00 */
.L_x_75:
[C---:B------:R-:W-:Y:S02]  /*3540*/  LEA R0, R8.reuse, UR8, 0x3 ;  /* 0x0000000808007c11 */ /* 0x040fe4000f8e18ff */
[----:B------:R-:W-:Y:S02]  /*3550*/  SHF.L.U32 R5, R3, 0x1f, RZ ;  /* 0x0000001f03057819 */ /* 0x000fe400000006ff */
[----:B------:R-:W-:Y:S02]  /*3560*/  LEA R4, R8, UR8, 0x4 ;  /* 0x0000000808047c11 */ /* 0x000fe4000f8e20ff */
[----:B------:R-:W1:Y:S02]  /*3570*/  SYNCS.PHASECHK.TRANS64.TRYWAIT P0, [R0+URZ+0xa0], R5 ;  /* 0x0000a005000075a7 */ /* 0x000e6400080011ff */
[----:B-1-34-:R-:W-:Y:S05]  /*3580*/  @!P0 BRA `(.L_x_68) ;  /* 0x0000008400f88947 */ /* 0x01afea0003800000 */
.L_x_162:
[----:B-1----:R-:W1:Y:S01]  /*3590*/  LDS.128 R4, [R4+0x110] ;  /* 0x0001100004047984 */ /* 0x002e620000000c00 */
[----:B------:R-:W-:Y:S02]  /*35a0*/  VIADD R0, R0, 0xb0 ;  /* 0x000000b000007836 */ /* 0x000fe40000000000 */
[----:B------:R-:W-:Y:S01]  /*35b0*/  VIADD R8, R8, 0x1 ;  /* 0x0000000108087836 */ /* 0x000fe20000000000 */
[----:B------:R-:W-:Y:S01]  /*35c0*/  @!PT LDS RZ, [RZ] ;  /* 0x00000000fffff984 */ /* 0x000fe20000000800 */
[----:B------:R-:W-:Y:S01]  /*35d0*/  @!PT LDS RZ, [RZ] ;  /* 0x00000000fffff984 */ /* 0x000fe20000000800 */
[----:B------:R-:W-:Y:S01]  /*35e0*/  @!PT LDS RZ, [RZ] ;  /* 0x00000000fffff984 */ /* 0x000fe20000000800 */
[----:B------:R-:W-:Y:S01]  /*35f0*/  @!PT LDS RZ, [RZ] ;  /* 0x00000000fffff984 */ /* 0x000fe20000000800 */
[----:B------:R2:W-:Y:S06]  /*3600*/  MEMBAR.ALL.CTA ;  /* 0x0000000000007992 */ /* 0x0005ec0000008000 */
[----:B--2---:R-:W2:Y:S01]  /*3610*/  FENCE.VIEW.ASYNC.S ;  /* 0x00000000000073c6 */ /* 0x004ea20000000000 */
[----:B------:R-:W-:-:S04]  /*3620*/  PRMT R0, RZ, 0x654, R0 ;  /* 0x00000654ff007816 */ /* 0x000fc80000000000 */
[----:B--2---:R2:W-:Y:S01]  /*3630*/  SYNCS.ARRIVE.TRANS64.RED.A1T0 RZ, [R0+URZ], RZ ;  /* 0x000000ff00ff79a7 */ /* 0x0045e200081004ff */
[----:B-1----:R-:W-:Y:S01]  /*3640*/  LOP3.LUT P1, RZ, R6, 0x1, RZ, 0xc0, !PT ;  /* 0x0000000106ff7812 */ /* 0x002fe2000782c0ff */
[----:B--2---:R-:W-:-:S12]  /*3650*/  BRA.U UP2, `(.L_x_69) ;  /* 0x0000000102e07547 */ /* 0x004fd8000b800000 */
[----:B------:R-:W1:Y:S01]  /*3660*/  LDCU UR6, c[0x0][0x38c] ;  /* 0x00007180ff0677ac */ /* 0x000e620008000800 */
[----:B------:R-:W-:Y:S02]  /*3670*/  PLOP3.LUT P2, PT, PT, PT, PT, 0x80, 0x8 ;  /* 0x000000000008781c */ /* 0x000fe40003f4f070 */
[----:B------:R-:W-:Y:S01]  /*3680*/  SHF.L.U32 R5, R9, 0x1f, RZ ;  /* 0x0000001f09057819 */ /* 0x000fe200000006ff */
[----:B------:R-:W-:Y:S02]  /*3690*/  ULEA UR10, UR22, UR8, 0x3 ;  /* 0x00000008160a7291 */ /* 0x000fe4000f8e18ff */
[----:B------:R-:W-:Y:S02]  /*36a0*/  ULEA UR11, UR22, UR24, 0x8 ;  /* 0x00000018160b7291 */ /* 0x000fe4000f8e40ff */
[----:B-1----:R-:W-:-:S06]  /*36b0*/  UISETP.GE.AND UP0, UPT, UR6, 0x1, UPT ;  /* 0x000000010600788c */ /* 0x002fcc000bf06270 */
[----:B------:R-:W-:-:S05]  /*36c0*/  PLOP3.LUT P0, PT, PT, PT, UP0, 0x80, 0x8 ;  /* 0x000000000008781c */ /* 0x000fca0003f0f008 */
[----:B------:R-:W-:-:S08]  /*36d0*/  @UP0 ULEA UR6, UR21, UR8, 0x3 ;  /* 0x0000000815060291 */ /* 0x000fd0000f8e18ff */
[----:B------:R-:W-:-:S04]  /*36e0*/  @P0 SHF.L.U32 R0, R2, 0x1f, RZ ;  /* 0x0000001f02000819 */ /* 0x000fc800000006ff */
[----:B------:R1:W2:Y:S01]  /*36f0*/  @P0 SYNCS.PHASECHK.TRANS64.TRYWAIT P2, [UR6], R0 ;  /* 0x00000000ff0005a7 */ /* 0x0002a20008041106 */
[----:B------:R-:W3:Y:S02]  /*3700*/  SYNCS.PHASECHK.TRANS64.TRYWAIT P0, [UR10+0xd0], R5 ;  /* 0x0000d005ff0075a7 */ /* 0x000ee4000800110a */
[----:B-123--:R-:W-:Y:S05]  /*3710*/  @!P0 BRA `(.L_x_70) ;  /* 0x0000008400a88947 */ /* 0x00efea0003800000 */
.L_x_164:
[----:B------:R-:W-:Y:S01]  /*3720*/  UMOV UR19, UR20 ;  /* 0x0000001400137c82 */ /* 0x000fe20008000000 */
[----:B------:R-:W-:Y:S05]  /*3730*/  BRA.U !UP0, `(.L_x_71) ;  /* 0x0000000108987547 */ /* 0x000fea000b800000 */
[----:B------:R-:W-:Y:S02]  /*3740*/  UIADD3 UR19, UPT, UPT, UR23, UR20, URZ ;  /* 0x0000001417137290 */ /* 0x000fe4000fffe0ff */
[----:B------:R-:W-:Y:S01]  /*3750*/  UPLOP3.LUT UP3, UPT, UPT, UPT, UPT, 0x40, 0x4 ;  /* 0x000000000004789c */ /* 0x000fe20003f6e870 */
[----:B------:R-:W-:Y:S01]  /*3760*/  UMOV UR18, UR7 ;  /* 0x0000000700127c82 */ /* 0x000fe20008000000 */
[----:B------:R-:W-:-:S09]  /*3770*/  UMOV UR17, UR21 ;  /* 0x0000001500117c82 */ /* 0x000fd20008000000 */
.L_x_74:
[----:B--2---:R-:W-:Y:S01]  /*3780*/  ULEA UR9, UR17, UR8, 0x3 ;  /* 0x0000000811097291 */ /* 0x004fe2000f8e18ff */
[----:B---3--:R-:W-:Y:S11]  /*3790*/  @P2 BRA `(.L_x_72) ;  /* 0x00000000000c2947 */ /* 0x008ff60003800000 */
[----:B-1----:R-:W-:Y:S04]  /*37a0*/  SHF.L.U32 R5, R2, 0x1f, RZ ;  /* 0x0000001f02057819 */ /* 0x002fe800000006ff */
[----:B------:R-:W1:Y:S02]  /*37b0*/  SYNCS.PHASECHK.TRANS64.TRYWAIT P0, [UR9], R5 ;  /* 0x00000005ff0075a7 */ /* 0x000e640008001109 */
[----:B-1----:R-:W-:Y:S05]  /*37c0*/  @!P0 BRA `(.L_x_73) ;  /* 0x0000008400948947 */ /* 0x002fea0003800000 */
.L_x_72:
[----:B------:R-:W-:Y:S01]  /*37d0*/  UISETP.NE.AND UP0, UPT, UR18, 0x1, UPT ;  /* 0x000000011200788c */ /* 0x000fe2000bf05270 */
[----:B------:R-:W-:Y:S01]  /*37e0*/  PLOP3.LUT P2, PT, PT, PT, PT, 0x80, 0x8 ;  /* 0x000000000008781c */ /* 0x000fe20003f4f070 */
[----:B------:R-:W-:Y:S02]  /*37f0*/  UIADD3 UR21, UPT, UPT, UR17, 0x1, URZ ;  /* 0x0000000111157890 */ /* 0x000fe4000fffe0ff */
[----:B------:R-:W-:Y:S02]  /*3800*/  ULEA UR30, UR17, UR15, 0x9 ;  /* 0x0000000f111e7291 */ /* 0x000fe4000f8e48ff */
[----:B------:R-:W-:Y:S01]  /*3810*/  UISETP.NE.AND UP1, UPT, UR21, 0x5, UPT ;  /* 0x000000051500788c */ /* 0x000fe2000bf25270 */
[----:B------:R-:W-:Y:S01]  /*3820*/  PLOP3.LUT P0, PT, PT, PT, UP0, 0x80, 0x8 ;  /* 0x000000000008781c */ /* 0x000fe20003f0f008 */
[----:B------:R-:W-:Y:S02]  /*3830*/  ULEA UR32, UR17, UR14, 0x9 ;  /* 0x0000000e11207291 */ /* 0x000fe4000f8e48ff */
[----:B------:R-:W-:Y:S02]  /*3840*/  USEL UR16, URZ, 0x1, UP1 ;  /* 0x00000001ff107887 */ /* 0x000fe40008800000 */
[----:B------:R-:W-:Y:S02]  /*3850*/  USEL UR21, UR21, URZ, UP1 ;  /* 0x000000ff15157287 */ /* 0x000fe40008800000 */
[----:B------:R-:W-:Y:S02]  /*3860*/  UIADD3 UR36, UPT, UPT, UR30, 0x2, URZ ;  /* 0x000000021e247890 */ /* 0x000fe4000fffe0ff */
[----:B------:R-:W-:Y:S01]  /*3870*/  @UP0 ULEA UR6, UR21, UR8, 0x3 ;  /* 0x0000000815060291 */ /* 0x000fe2000f8e18ff */
[----:B------:R-:W-:Y:S01]  /*3880*/  LOP3.LUT R2, R2, UR16, RZ, 0x3c, !PT ;  /* 0x0000001002027c12 */ /* 0x000fe2000f8e3cff */
[----:B------:R-:W-:Y:S02]  /*3890*/  UIADD3 UR34, UPT, UPT, UR32, 0x2, URZ ;  /* 0x0000000220227890 */ /* 0x000fe4000fffe0ff */
[----:B------:R-:W-:Y:S01]  /*38a0*/  UIADD3 UR9, UPT, UPT, UR9, 0x28, URZ ;  /* 0x0000002809097890 */ /* 0x000fe2000fffe0ff */
[----:B-1----:R-:W-:Y:S01]  /*38b0*/  @P0 SHF.L.U32 R0, R2, 0x1f, RZ ;  /* 0x0000001f02000819 */ /* 0x002fe200000006ff */
[----:B------:R-:W-:Y:S01]  /*38c0*/  UMOV UR31, 0x80004020 ;  /* 0x80004020001f7882 */ /* 0x000fe20000000000 */
[----:B------:R-:W-:Y:S01]  /*38d0*/  UMOV UR33, 0x80004020 ;  /* 0x8000402000217882 */ /* 0x000fe20000000000 */
[----:B------:R-:W-:Y:S01]  /*38e0*/  UMOV UR37, 0x80004020 ;  /* 0x8000402000257882 */ /* 0x000fe20000000000 */
[----:B------:R2:W3:Y:S01]  /*38f0*/  @P0 SYNCS.PHASECHK.TRANS64.TRYWAIT P2, [UR6], R0 ;  /* 0x00000000ff0005a7 */ /* 0x0004e20008041106 */
[----:B------:R-:W-:Y:S01]  /*3900*/  UIADD3 UR20, UPT, UPT, UR20, 0x1, URZ ;  /* 0x0000000114147890 */ /* 0x000fe2000fffe0ff */
[----:B------:R2:W-:Y:S01]  /*3910*/  UTCIMMA.2CTA gdesc[UR32], gdesc[UR30], tmem[UR11], tmem[UR28], idesc[UR29], UP3 ;  /* 0x00ff1c1e200075ea */ /* 0x0005e20009a0010b */
[----:B------:R-:W-:Y:S02]  /*3920*/  UIADD3 UR18, UPT, UPT, UR18, -0x1, URZ ;  /* 0xffffffff12127890 */ /* 0x000fe4000fffe0ff */
[----:B------:R-:W-:Y:S02]  /*3930*/  UISETP.NE.AND UP0, UPT, UR20, UR19, UPT ;  /* 0x000000131400728c */ /* 0x000fe4000bf05270 */
[----:B------:R-:W-:Y:S01]  /*3940*/  UPLOP3.LUT UP3, UPT, UPT, UPT, UPT, 0x80, 0x8 ;  /* 0x000000000008789c */ /* 0x000fe20003f6f070 */
[----:B------:R-:W-:Y:S01]  /*3950*/  UMOV UR35, 0x80004020 ;  /* 0x8000402000237882 */ /* 0x000fe20000000000 */
[----:B------:R-:W-:Y:S01]  /*3960*/  UMOV UR17, UR21 ;  /* 0x0000001500117c82 */ /* 0x000fe20008000000 */
[----:B------:R2:W-:Y:S01]  /*3970*/  UTCIMMA.2CTA gdesc[UR34], gdesc[UR36], tmem[UR11], tmem[UR26], idesc[UR27], UPT ;  /* 0x00ff1a24220075ea */ /* 0x0005e2000ba0010b */
[----:B------:R2:W-:Y:S03]  /*3980*/  UTCBAR.2CTA.MULTICAST [UR9], URZ, UR13 ;  /* 0x000000ff090073e9 */ /* 0x0005e6000820080d */
[----:B------:R-:W-:Y:S05]  /*3990*/  BRA.U UP0, `(.L_x_74) ;  /* 0xfffffffd00787547 */ /* 0x000fea000b83ffff */
.L_x_71:
[----:B------:R-:W-:Y:S01]  /*39a0*/  UIADD3 UR10, UPT, UPT, UR10, 0xc0, URZ ;  /* 0x000000c00a0a7890 */ /* 0x000fe2000fffe0ff */
[----:B------:R-:W-:-:S08]  /*39b0*/  UMOV UR20, UR19 ;  /* 0x0000001300147c82 */ /* 0x000fd00008000000 */
[----:B------:R4:W-:Y:S01]  /*39c0*/  UTCBAR.2CTA.MULTICAST [UR10], URZ, UR12 ;  /* 0x000000ff0a0073e9 */ /* 0x0009e2000820080c */
[----:B------:R-:W-:Y:S02]  /*39d0*/  NOP ;  /* 0x0000000000007918 */ /* 0x000fe40000000000 */
.L_x_69:
[----:B------:R-:W-:Y:S01]  /*39e0*/  UIADD3 UR22, UPT, UPT, UR22, 0x1, URZ ;  /* 0x0000000116167890 */ /* 0x000fe2000fffe0ff */
[----:B------:R-:W-:-:S03]  /*39f0*/  ISETP.NE.AND P0, PT, R8, 0x2, PT ;  /* 0x000000020800780c */ /* 0x000fc60003f05270 */
[----:B------:R-:W-:Y:S01]  /*3a00*/  UISETP.NE.AND UP0, UPT, UR22, 0x2, UPT ;  /* 0x000000021600788c */ /* 0x000fe2000bf05270 */
[----:B-12---:R-:W-:Y:S02]  /*3a10*/  SEL R0, RZ, 0x1, P0 ;  /* 0x00000001ff007807 */ /* 0x006fe40000000000 */
[----:B------:R-:W-:Y:S01]  /*3a20*/  SEL R8, R8, RZ, P0 ;  /* 0x000000ff08087207 */ /* 0x000fe20000000000 */
[----:B------:R-:W-:Y:S01]  /*3a30*/  USEL UR6, URZ, 0x1, UP0 ;  /* 0x00000001ff067887 */ /* 0x000fe20008000000 */
[----:B------:R-:W-:Y:S01]  /*3a40*/  LOP3.LUT R3, R3, R0, RZ, 0x3c, !PT ;  /* 0x0000000003037212 */ /* 0x000fe200078e3cff */
[----:B------:R-:W-:-:S04]  /*3a50*/  USEL UR22, UR22, URZ, UP0 ;  /* 0x000000ff16167287 */ /* 0x000fc80008000000 */
[----:B------:R-:W-:Y:S01]  /*3a60*/  LOP3.LUT R9, R9, UR6, RZ, 0x3c, !PT ;  /* 0x0000000609097c12 */ /* 0x000fe2000f8e3cff */
[----:B------:R-:W-:Y:S07]  /*3a70*/  @P1 BRA `(.L_x_75) ;  /* 0xfffffff800b01947 */ /* 0x000fee000383ffff */
[----:B------:R-:W1:Y:S01]  /*3a80*/  S2UR UR6, SR_CgaCtaId ;  /* 0x00000000000679c3 */ /* 0x000e620000008800 */
[----:B------:R-:W-:Y:S01]  /*3a90*/  ELECT P0, URZ, PT ;  /* 0x0000000000ff782f */ /* 0x000fe20003800000 */
[----:B------:R-:W-:Y:S01]  /*3aa0*/  HFMA2 R0, -RZ, RZ, 0, 5.9604644775390625e-08 ;  /* 0x00000001ff007431 */ /* 0x000fe200000001ff */
[----:B------:R-:W-:-:S05]  /*3ab0*/  UMOV UR7, 0x40 ;  /* 0x0000004000077882 */ /* 0x000fca0000000000 */
[----:B------:R-:W-:Y:S01]  /*3ac0*/  UVIRTCOUNT.DEALLOC.SMPOOL 0x80 ;  /* 0x000000800000784c */ /* 0x000fe20000000000 */
[----:B------:R-:W-:Y:S02]  /*3ad0*/  UISETP.NE.AND UP0, UPT, UR5, URZ, UPT ;  /* 0x000000ff0500728c */ /* 0x000fe4000bf05270 */
[----:B-1----:R-:W-:-:S09]  /*3ae0*/  ULEA UR6, UR6, UR7, 0x18 ;  /* 0x0000000706067291 */ /* 0x002fd2000f8ec0ff */
[----:B------:R1:W-:Y:S01]  /*3af0*/  @P0 STS.U8 [UR6+0x1c], R0 ;  /* 0x00001c00ff000988 */ /* 0x0003e20008000006 */
[----:B------:R-:W-:Y:S05]  /*3b00*/  BRA.U UP0, `(.L_x_76) ;  /* 0x0000000100587547 */ /* 0x000fea000b800000 */
[----:B------:R-:W-:Y:S01]  /*3b10*/  UIADD3 UR7, UPT, UPT, UR8, 0xd0, URZ ;  /* 0x000000d008077890 */ /* 0x000fe2000fffe0ff */
[----:B------:R-:W-:-:S03]  /*3b20*/  SHF.L.U32 R3, R9, 0x1f, RZ ;  /* 0x0000001f09037819 */ /* 0x000fc600000006ff */
[----:B------:R-:W-:-:S09]  /*3b30*/  ULEA UR5, UR22, UR7, 0x3 ;  /* 0x0000000716057291 */ /* 0x000fd2000f8e18ff */
[----:B------:R-:W2:Y:S02]  /*3b40*/  SYNCS.PHASECHK.TRANS64.TRYWAIT P0, [UR5], R3 ;  /* 0x00000003ff0075a7 */ /* 0x000ea40008001105 */
[----:B--2---:R-:W-:Y:S05]  /*3b50*/  @!P0 BRA `(.L_x_77) ;  /* 0x0000008000c88947 */ /* 0x004fea0003800000 */
.L_x_167:
[----:B------:R-:W-:-:S04]  /*3b60*/  UIADD3 UR9, UPT, UPT, UR22, 0x1, URZ ;  /* 0x0000000116097890 */ /* 0x000fc8000fffe0ff */
[----:B------:R-:W-:-:S04]  /*3b70*/  UISETP.NE.AND UP1, UPT, UR9, 0x2, UPT ;  /* 0x000000020900788c */ /* 0x000fc8000bf25270 */
[----:B------:R-:W-:Y:S02]  /*3b80*/  USEL UR5, URZ, 0x1, UP1 ;  /* 0x00000001ff057887 */ /* 0x000fe40008800000 */
[----:B------:R-:W-:-:S04]  /*3b90*/  USEL UR9, UR9, URZ, UP1 ;  /* 0x000000ff09097287 */ /* 0x000fc80008800000 */
[----:B------:R-:W-:Y:S01]  /*3ba0*/  ULEA UR9, UR9, UR7, 0x3 ;  /* 0x0000000709097291 */ /* 0x000fe2000f8e18ff */
[----:B-1----:R-:W-:-:S04]  /*3bb0*/  LOP3.LUT R3, R9, UR5, RZ, 0x3c, !PT ;  /* 0x0000000509037c12 */ /* 0x002fc8000f8e3cff */
[----:B------:R-:W-:Y:S01]  /*3bc0*/  SHF.L.U32 R3, R3, 0x1f, RZ ;  /* 0x0000001f03037819 */ /* 0x000fe200000006ff */
[----:B------:R-:W-:-:S04]  /*3bd0*/  IMAD.U32 R0, RZ, RZ, UR9 ;  /* 0x00000009ff007e24 */ /* 0x000fc8000f8e00ff */
[----:B------:R1:W2:Y:S03]  /*3be0*/  SYNCS.PHASECHK.TRANS64.TRYWAIT P0, [R0+URZ], R3 ;  /* 0x00000003000075a7 */ /* 0x0002a600080011ff */
[----:B--2---:R-:W-:Y:S05]  /*3bf0*/  @!P0 NANOSLEEP.SYNCS 0x989680 ;  /* 0x009896800000895d */ /* 0x004fea0003900000 */
[----:B------:R-:W2:Y:S02]  /*3c00*/  @!P0 SYNCS.PHASECHK.TRANS64 P0, [R0+URZ], R3 ;  /* 0x00000003000085a7 */ /* 0x000ea400080010ff */
[----:B--2---:R-:W-:Y:S05]  /*3c10*/  @P0 BRA `(.L_x_78) ;  /* 0x0000000000200947 */ /* 0x004fea0003800000 */
.L_x_79:
[----:B--2---:R2:W1:Y:S02]  /*3c20*/  SYNCS.PHASECHK.TRANS64.TRYWAIT P0, [R0+URZ], R3 ;  /* 0x00000003000075a7 */ /* 0x00446400080011ff */
[----:B-1----:R-:W-:Y:S05]  /*3c30*/  @!P0 NANOSLEEP.SYNCS 0x989680 ;  /* 0x009896800000895d */ /* 0x002fea0003900000 */
[----:B------:R-:W1:Y:S02]  /*3c40*/  @!P0 SYNCS.PHASECHK.TRANS64 P0, [R0+URZ], R3 ;  /* 0x00000003000085a7 */ /* 0x000e6400080010ff */
[----:B-1----:R-:W-:Y:S05]  /*3c50*/  @!P0 BRA `(.L_x_79) ;  /* 0xfffffffc00f08947 */ /* 0x002fea000383ffff */
[----:B------:R-:W-:Y:S05]  /*3c60*/  BRA `(.L_x_78) ;  /* 0x00000000000c7947 */ /* 0x000fea0003800000 */
.L_x_76:
[----:B------:R-:W-:-:S04]  /*3c70*/  UIADD3 UR5, UPT, UPT, UR8, 0x100, URZ ;  /* 0x0000010008057890 */ /* 0x000fc8000fffe0ff */
[----:B------:R-:W-:-:S09]  /*3c80*/  UPRMT UR5, UR4, 0x654, UR5 ;  /* 0x0000065404057896 */ /* 0x000fd20008000005 */
[----:B------:R-:W-:Y:S03]  /*3c90*/  SYNCS.ARRIVE.TRANS64.RED.A1T0 RZ, [UR5], RZ ;  /* 0x000000ffffff79a7 */ /* 0x000fe60008100405 */
.L_x_78:
[----:B-12---:R-:W-:Y:S01]  /*3ca0*/  SHF.L.U32 R3, RZ, 0x1f, RZ ;  /* 0x0000001fff037819 */ /* 0x006fe200000006ff */
[----:B------:R-:W-:Y:S01]  /*3cb0*/  UIADD3 UR5, UPT, UPT, UR8, 0x100, URZ ;  /* 0x0000010008057890 */ /* 0x000fe2000fffe0ff */
[----:B------:R-:W-:Y:S02]  /*3cc0*/  PLOP3.LUT P0, PT, PT, PT, UP0, 0x80, 0x8 ;  /* 0x000000000008781c */ /* 0x000fe40003f0f008 */
[----:B------:R-:W1:Y:S02]  /*3cd0*/  SYNCS.PHASECHK.TRANS64.TRYWAIT P1, [UR8+0x100], R3 ;  /* 0x00010003ff0075a7 */ /* 0x000e640008021108 */
[----:B-1----:R-:W-:Y:S09]  /*3ce0*/  @!P1 BRA `(.L_x_80) ;  /* 0x00000080007c9947 */ /* 0x002ff20003800000 */
.L_x_169:
[----:B------:R-:W-:Y:S01]  /*3cf0*/  @!UP0 UPRMT UR5, UR4, 0x654, UR5 ;  /* 0x0000065404058896 */ /* 0x000fe20008000005 */
[----:B------:R-:W-:Y:S02]  /*3d00*/  UMOV UR8, 0xffff ;  /* 0x0000ffff00087882 */ /* 0x000fe40000000000 */
[----:B------:R-:W-:-:S06]  /*3d10*/  UMOV UR4, 0x1 ;  /* 0x0000000100047882 */ /* 0x000fcc0000000000 */
[----:B------:R-:W-:Y:S01]  /*3d20*/  @!P0 SYNCS.ARRIVE.TRANS64.RED.A1T0 RZ, [UR5], RZ ;  /* 0x000000ffffff89a7 */ /* 0x000fe20008100405 */
[----:B------:R-:W-:Y:S01]  /*3d30*/  NOP ;  /* 0x0000000000007918 */ /* 0x000fe20000000000 */
[----:B-1----:R-:W1:Y:S01]  /*3d40*/  LDS R0, [UR6+0x14] ;  /* 0x00001406ff007984 */ /* 0x002e620008000800 */
[----:B------:R-:W-:-:S04]  /*3d50*/  ULOP3.LUT UR5, UR24, 0xffff, URZ, 0xc0, !UPT ;  /* 0x0000ffff18057892 */ /* 0x000fc8000f8ec0ff */
[----:B------:R-:W-:-:S04]  /*3d60*/  USHF.R.U32.HI UR5, URZ, 0x5, UR5 ;  /* 0x00000005ff057899 */ /* 0x000fc80008011605 */
[----:B------:R-:W-:Y:S02]  /*3d70*/  USHF.L.U32 UR8, UR8, UR5, URZ ;  /* 0x0000000508087299 */ /* 0x000fe400080006ff */
[----:B------:R-:W-:-:S04]  /*3d80*/  USHF.L.U32 UR4, UR4, UR5, URZ ;  /* 0x0000000504047299 */ /* 0x000fc800080006ff */
[----:B-1----:R-:W-:-:S04]  /*3d90*/  LOP3.LUT R0, R0, UR8, RZ, 0xc0, !PT ;  /* 0x0000000800007c12 */ /* 0x002fc8000f8ec0ff */
[----:B------:R-:W-:-:S13]  /*3da0*/  ISETP.NE.AND P0, PT, R0, UR8, PT ;  /* 0x0000000800007c0c */ /* 0x000fda000bf05270 */
[----:B------:R-:W-:Y:S05]  /*3db0*/  @P0 BRA `(.L_x_81) ;  /* 0x0000000000580947 */ /* 0x000fea0003800000 */
[----:B------:R-:W1:Y:S02]  /*3dc0*/  LDS R0, [UR6+0x18] ;  /* 0x00001806ff007984 */ /* 0x000e640008000800 */
[----:B-1----:R-:W-:-:S04]  /*3dd0*/  LOP3.LUT R0, R0, UR4, RZ, 0xc0, !PT ;  /* 0x0000000400007c12 */ /* 0x002fc8000f8ec0ff */
[----:B------:R-:W-:-:S13]  /*3de0*/  ISETP.NE.AND P0, PT, R0, UR4, PT ;  /* 0x0000000400007c0c */ /* 0x000fda000bf05270 */
[----:B------:R-:W-:Y:S05]  /*3df0*/  @P0 BRA `(.L_x_82) ;  /* 0x00000000003c0947 */ /* 0x000fea0003800000 */
[----:B------:R-:W1:Y:S01]  /*3e00*/  S2R R2, SR_LANEID ;  /* 0x0000000000027919 */ /* 0x000e620000000000 */
[----:B------:R-:W-:Y:S01]  /*3e10*/  ULOP3.LUT UR8, URZ, UR8, URZ, 0x33, !UPT ;  /* 0x00000008ff087292 */ /* 0x000fe2000f8e33ff */
[----:B------:R-:W-:Y:S01]  /*3e20*/  LOP3.LUT R4, RZ, UR4, RZ, 0x33, !PT ;  /* 0x00000004ff047c12 */ /* 0x000fe2000f8e33ff */
[----:B------:R-:W-:Y:S02]  /*3e30*/  VOTEU.ANY UR7, UPT, PT ;  /* 0x0000000000077886 */ /* 0x000fe400038e0100 */
[----:B------:R-:W-:Y:S01]  /*3e40*/  UFLO.U32 UR7, UR7 ;  /* 0x00000007000772bd */ /* 0x000fe200080e0000 */
[----:B------:R-:W2:Y:S01]  /*3e50*/  REDUX UR4, R4 ;  /* 0x00000000040473c4 */ /* 0x000ea20000000000 */
[----:B------:R-:W-:-:S06]  /*3e60*/  IMAD.U32 R0, RZ, RZ, UR8 ;  /* 0x00000008ff007e24 */ /* 0x000fcc000f8e00ff */
[----:B------:R1:W-:Y:S01]  /*3e70*/  UTCATOMSWS.AND URZ, UR8 ;  /* 0x0000000800ff79e3 */ /* 0x0003e20008000000 */
[----:B------:R-:W3:Y:S01]  /*3e80*/  REDUX UR5, R0 ;  /* 0x00000000000573c4 */ /* 0x000ee20000000000 */
[----:B-1----:R-:W-:Y:S01]  /*3e90*/  ISETP.EQ.U32.AND P0, PT, R2, UR7, PT ;  /* 0x0000000702007c0c */ /* 0x002fe2000bf02070 */
[----:B--2---:R-:W-:Y:S01]  /*3ea0*/  IMAD.U32 R2, RZ, RZ, UR4 ;  /* 0x00000004ff027e24 */ /* 0x004fe2000f8e00ff */
[----:B---3--:R-:W-:-:S11]  /*3eb0*/  MOV R3, UR5 ;  /* 0x0000000500037c02 */ /* 0x008fd60008000f00 */
[----:B------:R1:W-:Y:S04]  /*3ec0*/  @P0 ATOMS.AND RZ, [UR6+0x14], R3 ;  /* 0x00001403ffff098c */ /* 0x0003e8000a800006 */
[----:B------:R1:W-:Y:S01]  /*3ed0*/  @P0 ATOMS.AND RZ, [UR6+0x18], R2 ;  /* 0x00001802ffff098c */ /* 0x0003e2000a800006 */
[----:B------:R-:W-:Y:S05]  /*3ee0*/  BRA `(.L_x_83) ;  /* 0x0000000000147947 */ /* 0x000fea0003800000 */
.L_x_82:
[----:B------:R-:W-:Y:S02]  /*3ef0*/  MOV R2, 0x3f10 ;  /* 0x00003f1000027802 */ /* 0x000fe40000000f00 */
[----:B---345:R-:W-:Y:S05]  /*3f00*/  CALL.REL.NOINC `($__internal_0_$__cuda_sm10x_tcgen05_guardrail_trap_col_being_dealloced_not_returned_by_alloc) ;  /* 0x0000008400587944 */ /* 0x038fea0003c00000 */
[----:B------:R-:W-:Y:S05]  /*3f10*/  BRA `(.L_x_83) ;  /* 0x0000000000087947 */ /* 0x000fea0003800000 */
.L_x_81:
[----:B------:R-:W-:Y:S02]  /*3f20*/  MOV R2, 0x3f40 ;  /* 0x00003f4000027802 */ /* 0x000fe40000000f00 */
[----:B---345:R-:W-:Y:S05]  /*3f30*/  CALL.REL.NOINC `($__internal_2_$__cuda_sm10x_tcgen05_guardrail_trap_unallocated_columns_being_dealloced) ;  /* 0x0000008400647944 */ /* 0x038fea0003c00000 */
.L_x_83:
[----:B------:R-:W-:Y:S01]  /*3f40*/  NOP ;  /* 0x0000000000007918 */ /* 0x000fe20000000000 */
[----:B----4-:R-:W-:Y:S05]  /*3f50*/  EXIT ;  /* 0x000000000000794d */ /* 0x010fea0003800000 */
.L_x_56:
[----:B------:R-:W-:-:S09]  /*3f60*/  UISETP.NE.OR UP5, UPT, UR10, 0x3, !UP5 ;  /* 0x000000030a00788c */ /* 0x000fd2000efa5670 */
[----:B------:R-:W-:Y:S05]  /*3f70*/  BRA.U UP5, `(.L_x_84) ;  /* 0x0000001105147547 */ /* 0x000fea000b800000 */
[----:B------:R-:W1:Y:S01]  /*3f80*/  LDC R0, c[0x0][0xb30] ;  /* 0x0002cc00ff007b82 */ /* 0x000e620000000800 */
[----:B------:R-:W2:Y:S01]  /*3f90*/  LDCU.64 UR8, c[0x0][0x888] ;  /* 0x00011100ff0877ac */ /* 0x000ea20008000a00 */
[----:B------:R-:W-:Y:S02]  /*3fa0*/  HFMA2 R29, -RZ, RZ, 0, 0 ;  /* 0x00000000ff1d7431 */ /* 0x000fe400000001ff */
[----:B------:R-:W-:Y:S01]  /*3fb0*/  IMAD.MOV.U32 R31, RZ, RZ, 0x1 ;  /* 0x00000001ff1f7424 */ /* 0x000fe200078e00ff */
[----:B------:R-:W-:Y:S01]  /*3fc0*/  MOV R23, 0x2000 ;  /* 0x0000200000177802 */ /* 0x000fe20000000f00 */
[----:B------:R-:W3:Y:S01]  /*3fd0*/  LDCU.64 UR4, c[0x0][0x890] ;  /* 0x00011200ff0477ac */ /* 0x000ee20008000a00 */
[----:B------:R-:W-:Y:S01]  /*3fe0*/  IMAD.MOV.U32 R30, RZ, RZ, RZ ;  /* 0x000000ffff1e7224 */ /* 0x000fe200078e00ff */
[----:B------:R-:W4:Y:S01]  /*3ff0*/  LDC R19, c[0x0][0x370] ;  /* 0x0000dc00ff137b82 */ /* 0x000f220000000800 */
[----:B------:R-:W-:Y:S01]  /*4000*/  UMOV UR7, 0x400 ;  /* 0x0000040000077882 */ /* 0x000fe20000000000 */
[----:B------:R-:W-:-:S02]  /*4010*/  UPLOP3.LUT UP1, UPT, UPT, UPT, UPT, 0x40, 0x4 ;  /* 0x000000000004789c */ /* 0x000fc40003f2e870 */
[----:B------:R-:W-:-:S04]  /*4020*/  ULEA UR7, UR37, UR7, 0x18 ;  /* 0x0000000725077291 */ /* 0x000fc8000f8ec0ff */
[----:B------:R-:W4:Y:S01]  /*4030*/  LDC R2, c[0x0][0xb0c] ;  /* 0x0002c300ff027b82 */ /* 0x000f220000000800 */
[----:B------:R-:W-:Y:S02]  /*4040*/  UIADD3 UR13, UPT, UPT, UR7, 0x68, URZ ;  /* 0x00000068070d7890 */ /* 0x000fe4000fffe0ff */
[----:B--2---:R-:W-:Y:S02]  /*4050*/  UISETP.NE.U32.AND UP2, UPT, UR8, URZ, UPT ;  /* 0x000000ff0800728c */ /* 0x004fe4000bf45070 */
[----:B------:R-:W-:Y:S02]  /*4060*/  UIADD3 UR33, UPT, UPT, UR7, 0x50, URZ ;  /* 0x0000005007217890 */ /* 0x000fe4000fffe0ff */
[----:B---3--:R-:W-:Y:S01]  /*4070*/  UISETP.NE.U32.AND UP3, UPT, UR4, URZ, UPT ;  /* 0x000000ff0400728c */ /* 0x008fe2000bf65070 */
[----:B------:R-:W2:Y:S01]  /*4080*/  LDC R18, c[0x0][0xb20] ;  /* 0x0002c800ff127b82 */ /* 0x000ea20000000800 */
[----:B-1----:R-:W-:Y:S01]  /*4090*/  ISETP.NE.AND P1, PT, R0, 0x1, PT ;  /* 0x000000010000780c */ /* 0x002fe20003f25270 */
[----:B------:R-:W-:-:S02]  /*40a0*/  UISETP.NE.AND.EX UP2, UPT, UR9, URZ, UPT, UP2 ;  /* 0x000000ff0900728c */ /* 0x000fc4000bf45320 */
[----:B------:R-:W-:Y:S02]  /*40b0*/  UIADD3 UR25, UPT, UPT, UR7, 0x58, URZ ;  /* 0x0000005807197890 */ /* 0x000fe4000fffe0ff */
[----:B------:R-:W-:Y:S02]  /*40c0*/  UIADD3 UR17, UPT, UPT, UR7, 0x60, URZ ;  /* 0x0000006007117890 */ /* 0x000fe4000fffe0ff */
[----:B------:R-:W1:Y:S01]  /*40d0*/  LDC.64 R32, c[0x0][0x348] ;  /* 0x0000d200ff207b82 */ /* 0x000e620000000a00 */
[----:B------:R-:W-:Y:S02]  /*40e0*/  UPRMT UR13, UR37, 0x654, UR13 ;  /* 0x00000654250d7896 */ /* 0x000fe4000800000d */
[----:B------:R-:W-:-:S05]  /*40f0*/  UISETP.NE.AND.EX UP3, UPT, UR5, URZ, UPT, UP3 ;  /* 0x000000ff0500728c */ /* 0x000fca000bf65330 */
[----:B------:R-:W3:Y:S08]  /*4100*/  LDC.64 R16, c[0x0][0xb10] ;  /* 0x0002c400ff107b82 */ /* 0x000ef00000000a00 */
[----:B------:R-:W1:Y:S08]  /*4110*/  LDC.64 R6, c[0x0][0xb18] ;  /* 0x0002c600ff067b82 */ /* 0x000e700000000a00 */
[----:B------:R-:W1:Y:S08]  /*4120*/  LDC.64 R4, c[0x0][0xb28] ;  /* 0x0002ca00ff047b82 */ /* 0x000e700000000a00 */
[----:B--2-4-:R-:W1:Y:S02]  /*4130*/  LDC R22, c[0x0][0x374] ;  /* 0x0000dd00ff167b82 */ /* 0x014e640000000800 */
.L_x_95:
[C---:B------:R-:W-:Y:S02]  /*4140*/  LEA R0, R30.reuse, UR7, 0x3 ;  /* 0x000000071e007c11 */ /* 0x040fe4000f8e18ff */
[----:B------:R-:W-:Y:S02]  /*4150*/  SHF.L.U32 R3, R29, 0x1f, RZ ;  /* 0x0000001f1d037819 */ /* 0x000fe400000006ff */
[----:B------:R-:W-:Y:S02]  /*4160*/  LEA R24, R30, UR7, 0x4 ;  /* 0x000000071e187c11 */ /* 0x000fe4000f8e20ff */
[----:B--2---:R-:W2:Y:S02]  /*4170*/  SYNCS.PHASECHK.TRANS64.TRYWAIT P0, [R0+URZ+0xa0], R3 ;  /* 0x0000a003000075a7 */ /* 0x004ea400080011ff */
[----:B--2---:R-:W-:Y:S05]  /*4180*/  @!P0 BRA `(.L_x_85) ;  /* 0x0000007c006c8947 */ /* 0x004fea0003800000 */
.L_x_170:
[----:B------:R-:W-:Y:S01]  /*4190*/  ISETP.GE.AND P0, PT, R72, 0x1, PT ;  /* 0x000000014800780c */ /* 0x000fe20003f06270 */
[----:B------:R-:W4:Y:S01]  /*41a0*/  LDS.128 R24, [R24+0x110] ;  /* 0x0001100018187984 */ /* 0x000f220000000c00 */
[----:B--2---:R-:W-:Y:S01]  /*41b0*/  VIADD R0, R0, 0xb0 ;  /* 0x000000b000007836 */ /* 0x004fe20000000000 */
[----:B------:R-:W-:Y:S01]  /*41c0*/  @!PT LDS RZ, [RZ] ;  /* 0x00000000fffff984 */ /* 0x000fe20000000800 */
[----:B------:R-:W-:Y:S01]  /*41d0*/  @!PT LDS RZ, [RZ] ;  /* 0x00000000fffff984 */ /* 0x000fe20000000800 */
[----:B------:R-:W-:Y:S01]  /*41e0*/  @!PT LDS RZ, [RZ] ;  /* 0x00000000fffff984 */ /* 0x000fe20000000800 */
[----:B------:R-:W-:Y:S01]  /*41f0*/  @!PT LDS RZ, [RZ] ;  /* 0x00000000fffff984 */ /* 0x000fe20000000800 */
[----:B------:R2:W-:Y:S06]  /*4200*/  MEMBAR.ALL.CTA ;  /* 0x0000000000007992 */ /* 0x0005ec0000008000 */
[----:B--2---:R-:W2:Y:S01]  /*4210*/  FENCE.VIEW.ASYNC.S ;  /* 0x00000000000073c6 */ /* 0x004ea20000000000 */
[----:B------:R-:W-:Y:S04]  /*4220*/  PRMT R0, RZ, 0x654, R0 ;  /* 0x00000654ff007816 */ /* 0x000fe80000000000 */
[----:B--2---:R2:W-:Y:S01]  /*4230*/  SYNCS.ARRIVE.TRANS64.RED.A1T0 RZ, [R0+URZ], RZ ;  /* 0x000000ff00ff79a7 */ /* 0x0045e200081004ff */
[----:B----4-:R-:W-:Y:S11]  /*4240*/  LOP3.LUT P3, RZ, R26, 0x1, RZ, 0xc0, !PT ;  /* 0x000000011aff7812 */ /* 0x010ff6000786c0ff */
[----:B------:R-:W-:Y:S02]  /*4250*/  @!UPT UIADD3 URZ, UPT, UPT, URZ, URZ, URZ ;  /* 0x000000fffffff290 */ /* 0x000fe4000fffe0ff */
[----:B------:R-:W-:Y:S02]  /*4260*/  @P3 MOV R13, R24 ;  /* 0x00000018000d3202 */ /* 0x000fe40000000f00 */
[----:B------:R-:W-:Y:S01]  /*4270*/  @P3 LOP3.LUT R8, R25, 0xffff, RZ, 0xc0, !PT ;  /* 0x0000ffff19083812 */ /* 0x000fe200078ec0ff */
[----:B--2---:R-:W-:Y:S06]  /*4280*/  @!P0 BRA `(.L_x_86) ;  /* 0x0000000000a48947 */ /* 0x004fec0003800000 */
[----:B-1----:R-:W-:Y:S01]  /*4290*/  IMAD.HI.U32 R35, R22, R7, RZ ;  /* 0x0000000716237227 */ /* 0x002fe200078e00ff */
[----:B------:R-:W-:Y:S02]  /*42a0*/  ISETP.NE.AND P0, PT, R6, 0x1, PT ;  /* 0x000000010600780c */ /* 0x000fe40003f05270 */
[----:B------:R-:W-:Y:S01]  /*42b0*/  ISETP.NE.AND P2, PT, R72, 0x1, PT ;  /* 0x000000014800780c */ /* 0x000fe20003f45270 */
[----:B---3--:R-:W-:Y:S01]  /*42c0*/  IMAD.HI.U32 R34, R19, R16, RZ ;  /* 0x0000001013227227 */ /* 0x008fe200078e00ff */
[----:B------:R-:W-:Y:S02]  /*42d0*/  SHF.R.U32.HI R35, RZ, R18, R35 ;  /* 0x00000012ff237219 */ /* 0x000fe40000011623 */
[----:B------:R-:W-:Y:S01]  /*42e0*/  ISETP.NE.AND P4, PT, R2, 0x1, PT ;  /* 0x000000010200780c */ /* 0x000fe20003f85270 */
[----:B------:R-:W-:Y:S01]  /*42f0*/  IMAD.HI.U32 R36, R13, R16, RZ ;  /* 0x000000100d247227 */ /* 0x000fe200078e00ff */
[----:B------:R-:W-:Y:S02]  /*4300*/  SHF.R.U32.HI R34, RZ, R17, R34 ;  /* 0x00000011ff227219 */ /* 0x000fe40000011622 */
[----:B------:R-:W-:Y:S01]  /*4310*/  SEL R3, R22, R35, !P0 ;  /* 0x0000002316037207 */ /* 0x000fe20004000000 */
[C---:B------:R-:W-:Y:S01]  /*4320*/  IMAD.HI.U32 R35, R8.reuse, R7, RZ ;  /* 0x0000000708237227 */ /* 0x040fe200078e00ff */
[----:B------:R-:W-:Y:S02]  /*4330*/  SEL R11, R19, R34, !P4 ;  /* 0x00000022130b7207 */ /* 0x000fe40006000000 */
[----:B------:R-:W-:Y:S01]  /*4340*/  SHF.R.U32.HI R36, RZ, R17, R36 ;  /* 0x00000011ff247219 */ /* 0x000fe20000011624 */
[----:B------:R-:W-:Y:S01]  /*4350*/  IMAD.HI.U32 R38, R3, R4, RZ ;  /* 0x0000000403267227 */ /* 0x000fe200078e00ff */
[----:B------:R-:W-:Y:S03]  /*4360*/  SHF.R.U32.HI R35, RZ, R18, R35 ;  /* 0x00000012ff237219 */ /* 0x000fe60000011623 */
[----:B------:R-:W-:Y:S01]  /*4370*/  IMAD.HI.U32 R34, R11, R4, RZ ;  /* 0x000000040b227227 */ /* 0x000fe200078e00ff */
[----:B------:R-:W-:Y:S02]  /*4380*/  @P2 SHF.R.U32.HI R3, RZ, R5, R38 ;  /* 0x00000005ff032219 */ /* 0x000fe40000011626 */
[----:B------:R-:W-:Y:S02]  /*4390*/  SEL R9, R8, R35, !P0 ;  /* 0x0000002308097207 */ /* 0x000fe40004000000 */
[----:B------:R-:W-:Y:S01]  /*43a0*/  @P2 SHF.R.U32.HI R11, RZ, R5, R34 ;  /* 0x00000005ff0b2219 */ /* 0x000fe20000011622 */
[C---:B------:R-:W-:Y:S01]  /*43b0*/  IMAD R10, R72.reuse, R3, RZ ;  /* 0x00000003480a7224 */ /* 0x040fe200078e02ff */
[----:B------:R-:W-:Y:S01]  /*43c0*/  SEL R3, R13, R36, !P4 ;  /* 0x000000240d037207 */ /* 0x000fe20006000000 */
[C---:B------:R-:W-:Y:S03]  /*43d0*/  IMAD.HI.U32 R14, R9.reuse, R4, RZ ;  /* 0x00000004090e7227 */ /* 0x040fe600078e00ff */
[----:B------:R-:W-:Y:S01]  /*43e0*/  ISETP.GE.AND P0, PT, R9, R10, PT ;  /* 0x0000000a0900720c */ /* 0x000fe20003f06270 */
[C---:B------:R-:W-:Y:S01]  /*43f0*/  IMAD R12, R72.reuse, R11, RZ ;  /* 0x0000000b480c7224 */ /* 0x040fe200078e02ff */
[-C--:B------:R-:W-:Y:S04]  /*4400*/  SHF.R.U32.HI R14, RZ, R5.reuse, R14 ;  /* 0x00000005ff0e7219 */ /* 0x080fe8000001160e */
[----:B------:R-:W-:Y:S02]  /*4410*/  ISETP.GE.OR P0, PT, R3, R12, P0 ;  /* 0x0000000c0300720c */ /* 0x000fe40000706670 */
[----:B------:R-:W-:Y:S05]  /*4420*/  SEL R15, R9, R14, !P2 ;  /* 0x0000000e090f7207 */ /* 0x000fea0005000000 */
[----:B------:R-:W-:Y:S04]  /*4430*/  IMAD.MOV R14, RZ, RZ, -R15 ;  /* 0x000000ffff0e7224 */ /* 0x000fe800078e0a0f */
[----:B------:R-:W-:Y:S02]  /*4440*/  IMAD R14, R72, R14, R9 ;  /* 0x0000000e480e7224 */ /* 0x000fe400078e0209 */
[C---:B------:R-:W-:Y:S05]  /*4450*/  @!P0 IMAD.HI.U32 R10, R3.reuse, R4, RZ ;  /* 0x00000004030a8227 */ /* 0x040fea00078e00ff */
[----:B------:R-:W-:Y:S04]  /*4460*/  @!P0 SHF.R.U32.HI R10, RZ, R5, R10 ;  /* 0x00000005ff0a8219 */ /* 0x000fe8000001160a */
[----:B------:R-:W-:Y:S01]  /*4470*/  @!P0 SEL R0, R3, R10, !P2 ;  /* 0x0000000a03008207 */ /* 0x000fe20005000000 */
[----:B------:R-:W-:Y:S03]  /*4480*/  IMAD.MOV R10, RZ, RZ, -R3 ;  /* 0x000000ffff0a7224 */ /* 0x000fe600078e0a03 */
[----:B------:R-:W-:Y:S01]  /*4490*/  @!P0 IADD3 R15, PT, PT, R15, -R0, RZ ;  /* 0x800000000f0f8210 */ /* 0x000fe20007ffe0ff */
[----:B------:R-:W-:Y:S01]  /*44a0*/  @!P0 IMAD R0, R11, R14, R0 ;  /* 0x0000000e0b008224 */ /* 0x000fe200078e0200 */
[----:B------:R-:W-:Y:S01]  /*44b0*/  IADD3 R11, PT, PT, -R9, RZ, RZ ;  /* 0x000000ff090b7210 */ /* 0x000fe20007ffe1ff */
[----:B------:R-:W-:Y:S02]  /*44c0*/  IMAD R13, R2, R10, R13 ;  /* 0x0000000a020d7224 */ /* 0x000fe400078e020d */
[----:B------:R-:W-:Y:S02]  /*44d0*/  @!P0 IMAD R9, R15, R72, R3 ;  /* 0x000000480f098224 */ /* 0x000fe400078e0203 */
[----:B------:R-:W-:Y:S02]  /*44e0*/  @!P0 IMAD.MOV.U32 R3, RZ, RZ, R0 ;  /* 0x000000ffff038224 */ /* 0x000fe400078e0000 */
[----:B------:R-:W-:Y:S02]  /*44f0*/  IMAD R8, R6, R11, R8 ;  /* 0x0000000b06087224 */ /* 0x000fe400078e0208 */
[----:B------:R-:W-:Y:S02]  /*4500*/  IMAD R13, R3, R2, R13 ;  /* 0x00000002030d7224 */ /* 0x000fe400078e020d */
[----:B------:R-:W-:Y:S02]  /*4510*/  IMAD R8, R9, R6, R8 ;  /* 0x0000000609087224 */ /* 0x000fe400078e0208 */
.L_x_86:
[----:B------:R-:W-:Y:S05]  /*4520*/  BRA.U UP1, `(.L_x_87) ;  /* 0x0000000101107547 */ /* 0x000fea000b800000 */
[----:B------:R-:W-:Y:S04]  /*4530*/  MOV R0, UR6 ;  /* 0x0000000600007c02 */ /* 0x000fe80008000f00 */
[----:B------:R-:W-:Y:S04]  /*4540*/  SHF.L.U32 R3, R0, 0x1f, RZ ;  /* 0x0000001f00037819 */ /* 0x000fe800000006ff */
[----:B------:R-:W2:Y:S02]  /*4550*/  SYNCS.PHASECHK.TRANS64.TRYWAIT P0, [UR7+0x98], R3 ;  /* 0x00009803ff0075a7 */ /* 0x000ea40008001107 */
[----:B--2---:R-:W-:Y:S05]  /*4560*/  @!P0 BRA `(.L_x_88) ;  /* 0x0000007800888947 */ /* 0x004fea0003800000 */
.L_x_87:
[----:B------:R-:W-:Y:S02]  /*4570*/  R2UR UR35, R21 ;  /* 0x00000000152372ca */ /* 0x000fe400000e0000 */
[----:B------:R-:W-:Y:S02]  /*4580*/  R2UR UR34, R20 ;  /* 0x00000000142272ca */ /* 0x000fe400000e0000 */
[----:B------:R-:W-:Y:S02]  /*4590*/  ISETP.NE.U32.AND P2, PT, RZ, UR4, PT ;  /* 0x00000004ff007c0c */ /* 0x000fe4000bf45070 */
[----:B------:R-:W-:Y:S02]  /*45a0*/  SHF.L.U32 R12, R31, 0x1f, RZ ;  /* 0x0000001f1f0c7819 */ /* 0x000fe400000006ff */
[----:B------:R-:W-:Y:S05]  /*45b0*/  ISETP.NE.AND.EX P2, PT, RZ, UR5, PT, P2 ;  /* 0x00000005ff007c0c */ /* 0x000fea000bf45320 */
[----:B------:R-:W-:Y:S02]  /*45c0*/  USHF.L.U32 UR35, UR35, 0x7, URZ ;  /* 0x0000000723237899 */ /* 0x000fe400080006ff */
[----:B------:R-:W-:Y:S01]  /*45d0*/  USHF.L.U32 UR34, UR34, 0x8, URZ ;  /* 0x0000000822227899 */ /* 0x000fe200080006ff */
[----:B------:R-:W-:Y:S11]  /*45e0*/  BRA.U !UP3, `(.L_x_89) ;  /* 0x000000010b347547 */ /* 0x000ff6000b800000 */
[----:B------:R-:W-:Y:S01]  /*45f0*/  UPLOP3.LUT UP0, UPT, UPT, UPT, UP2, 0x80, 0x8 ;  /* 0x000000000008789c */ /* 0x000fe20003f0f020 */
[----:B--2---:R-:W-:Y:S02]  /*4600*/  HFMA2 R0, -RZ, RZ, 0, 5.9604644775390625e-08 ;  /* 0x00000001ff007431 */ /* 0x004fe400000001ff */
[----:B------:R-:W-:Y:S03]  /*4610*/  IMAD.MOV.U32 R153, RZ, RZ, 0x1 ;  /* 0x00000001ff997424 */ /* 0x000fe600078e00ff */
[----:B------:R-:W-:Y:S05]  /*4620*/  PLOP3.LUT P0, PT, PT, PT, UP0, 0x80, 0x8 ;  /* 0x000000000008781c */ /* 0x000fea0003f0f008 */
[----:B------:R-:W2:Y:S01]  /*4630*/  @UP0 LDCU.64 UR10, c[0x0][0x888] ;  /* 0x00011100ff0a07ac */ /* 0x000ea20008000a00 */
[----:B------:R-:W-:Y:S07]  /*4640*/  @UP0 UIMAD UR8, UR36, UR4, URZ ;  /* 0x00000004240802a4 */ /* 0x000fee000f8e02ff */
[----:B------:R-:W-:Y:S01]  /*4650*/  @!P0 PRMT R153, R0, 0x7610, R153 ;  /* 0x0000761000998816 */ /* 0x000fe20000000099 */
[----:B--2---:R-:W-:Y:S03]  /*4660*/  @UP0 UIMAD.WIDE UR10, UR8, 0x4, UR10 ;  /* 0x00000004080a08a5 */ /* 0x004fe6000f8e020a */
[----:B------:R-:W2:Y:S03]  /*4670*/  @!UP0 LDCU UR8, c[0x0][0x880] ;  /* 0x00011000ff0887ac */ /* 0x000ea60008000800 */
[----:B------:R-:W-:Y:S01]  /*4680*/  IMAD.U32 R10, RZ, RZ, UR10 ;  /* 0x0000000aff0a7e24 */ /* 0x000fe2000f8e00ff */
[----:B------:R-:W-:Y:S05]  /*4690*/  MOV R11, UR11 ;  /* 0x0000000b000b7c02 */ /* 0x000fea0008000f00 */
[----:B-----5:R4:W5:Y:S02]  /*46a0*/  @P0 LDG.E R82, desc[UR46][R10.64] ;  /* 0x0000002e0a520981 */ /* 0x020964000c1e1900 */
[----:B--2-4-:R-:W-:Y:S07]  /*46b0*/  @!P0 IMAD.U32 R82, RZ, RZ, UR8 ;  /* 0x00000008ff528e24 */ /* 0x014fee000f8e00ff */
.L_x_89:
[----:B-----5:R-:W-:Y:S01]  /*46c0*/  @!P2 ISETP.EQ.AND P0, PT, R82, RZ, PT ;  /* 0x000000ff5200a20c */ /* 0x020fe20003f02270 */
[----:B------:R-:W-:Y:S01]  /*46d0*/  @!UPT UIADD3 URZ, UPT, UPT, URZ, URZ, URZ ;  /* 0x000000fffffff290 */ /* 0x000fe2000fffe0ff */
[----:B------:R-:W-:Y:S11]  /*46e0*/  @!P2 BRA `(.L_x_90) ;  /* 0x000000000014a947 */ /* 0x000ff60003800000 */
[----:B------:R-:W-:Y:S02]  /*46f0*/  LOP3.LUT P2, RZ, R153, 0xff, RZ, 0xc0, !PT ;  /* 0x000000ff99ff7812 */ /* 0x000fe4000784c0ff */
[----:B------:R-:W-:Y:S04]  /*4700*/  PLOP3.LUT P0, PT, PT, PT, UP0, 0x80, 0x8 ;  /* 0x000000000008781c */ /* 0x000fe80003f0f008 */
[----:B------:R-:W-:Y:S07]  /*4710*/  PLOP3.LUT P0, PT, P0, PT, PT, 0x8, 0x80 ;  /* 0x000000000080781c */ /* 0x000fee000070e170 */
[----:B------:R-:W-:Y:S11]  /*4720*/  @P2 ISETP.EQ.AND P0, PT, R82, RZ, PT ;  /* 0x000000ff5200220c */ /* 0x000ff60003f02270 */
[----:B------:R-:W-:Y:S02]  /*4730*/  @!UPT UIADD3 URZ, UPT, UPT, URZ, URZ, URZ ;  /* 0x000000fffffff290 */ /* 0x000fe4000fffe0ff */
.L_x_90:
[----:B------:R-:W4:Y:S01]  /*4740*/  SYNCS.PHASECHK.TRANS64.TRYWAIT P2, [UR7+0x70], R12 ;  /* 0x0000700cff0075a7 */ /* 0x000f220008041107 */
[----:B------:R-:W-:Y:S04]  /*4750*/  ELECT P4, URZ, PT ;  /* 0x0000000000ff782f */ /* 0x000fe80003880000 */
[----:B------:R-:W-:Y:S11]  /*4760*/  PLOP3.LUT P4, PT, P0, P4, PT, 0xf2, 0x2f ;  /* 0x00000000002f781c */ /* 0x000ff60000789e72 */
[----:B------:R-:W-:Y:S02]  /*4770*/  @!UPT UIADD3 URZ, UPT, UPT, URZ, URZ, URZ ;  /* 0x000000fffffff290 */ /* 0x000fe4000fffe0ff */
[----:B-1----:R-:W-:Y:S05]  /*4780*/  @!P4 IADD3 R9, P0, PT, R32, 0x580, RZ ;  /* 0x000005802009c810 */ /* 0x002fea0007f1e0ff */
[----:B--2---:R-:W-:Y:S01]  /*4790*/  @!P4 IMAD.X R0, RZ, RZ, R33, P0 ;  /* 0x000000ffff00c224 */ /* 0x004fe200000e0621 */
[----:B----4-:R-:W-:Y:S07]  /*47a0*/  @!P2 BRA `(.L_x_91) ;  /* 0x000000780010a947 */ /* 0x010fee0003800000 */
.L_x_173:
[----:B------:R-:W-:Y:S01]  /*47b0*/  @!P4 R2UR UR8, R0 ;  /* 0x000000000008c2ca */ /* 0x000fe200000e0000 */
[----:B------:R-:W-:Y:S01]  /*47c0*/  VOTEU.ALL UP1, P4 ;  /* 0x0000000000ff7886 */ /* 0x000fe20002020000 */
[----:B------:R-:W-:Y:S01]  /*47d0*/  @!P4 R2UR UR9, R9 ;  /* 0x000000000909c2ca */ /* 0x000fe200000e0000 */
[----:B------:R-:W-:Y:S01]  /*47e0*/  @!P4 IMAD.MOV.U32 R0, RZ, RZ, 0x2000 ;  /* 0x00002000ff00c424 */ /* 0x000fe200078e00ff */
[----:B------:R-:W-:Y:S01]  /*47f0*/  UMOV UR10, 0x0 ;  /* 0x00000000000a7882 */ /* 0x000fe20000000000 */
[----:B------:R-:W-:Y:S01]  /*4800*/  UMOV UR11, 0x10000000 ;  /* 0x10000000000b7882 */ /* 0x000fe20000000000 */
[----:B------:R-:W-:Y:S01]  /*4810*/  @!UP1 UIADD3 UR32, UPT, UPT, UR7, 0x200, URZ ;  /* 0x0000020007209890 */ /* 0x000fe2000fffe0ff */
[----:B------:R-:W-:Y:S01]  /*4820*/  @!P4 IADD3 R9, P0, PT, R32, 0x580, RZ ;  /* 0x000005802009c810 */ /* 0x000fe20007f1e0ff */
[----:B------:R-:W-:Y:S05]  /*4830*/  VOTEU.ALL UP1, P4 ;  /* 0x0000000000ff7886 */ /* 0x000fea0002020000 */
[----:B------:R-:W-:Y:S01]  /*4840*/  IMAD.U32 R11, RZ, RZ, UR8 ;  /* 0x00000008ff0b7e24 */ /* 0x000fe2000f8e00ff */
[----:B------:R-:W-:Y:S01]  /*4850*/  UPRMT UR8, UR37, 0x654, UR33 ;  /* 0x0000065425087896 */ /* 0x000fe20008000021 */
[----:B------:R-:W-:Y:S03]  /*4860*/  IMAD.U32 R10, RZ, RZ, UR9 ;  /* 0x00000009ff0a7e24 */ /* 0x000fe6000f8e00ff */
[----:B------:R-:W-:Y:S02]  /*4870*/  @!P4 R2UR UR15, R11 ;  /* 0x000000000b0fc2ca */ /* 0x000fe400000e0000 */
[----:B------:R-:W-:Y:S11]  /*4880*/  @!P4 R2UR UR14, R10 ;  /* 0x000000000a0ec2ca */ /* 0x000ff600000e0000 */
[----:B------:R-:W-:Y:S02]  /*4890*/  @!UPT UIADD3 URZ, UPT, UPT, URZ, URZ, URZ ;  /* 0x000000fffffff290 */ /* 0x000fe4000fffe0ff */
[----:B------:R2:W-:Y:S01]  /*48a0*/  @!UP1 UTMALDG.3D [UR32], [UR14], desc[UR10] ;  /* 0x00000a200e0095b4 */ /* 0x0005e20008011000 */
[----:B------:R4:W-:Y:S01]  /*48b0*/  @!P4 SYNCS.ARRIVE.TRANS64.RED.A0TR RZ, [UR7+0x50], R0 ;  /* 0x00005000ffffc9a7 */ /* 0x0009e20008300407 */
[----:B------:R-:W-:Y:S01]  /*48c0*/  SYNCS.ARRIVE.TRANS64.RED.A1T0 RZ, [UR8], RZ ;  /* 0x000000ffffff79a7 */ /* 0x000fe20008100408 */
[----:B----4-:R-:W-:Y:S01]  /*48d0*/  @!P4 IMAD.X R0, RZ, RZ, R33, P0 ;  /* 0x000000ffff00c224 */ /* 0x010fe200000e0621 */
[----:B------:R-:W4:Y:S02]  /*48e0*/  SYNCS.PHASECHK.TRANS64.TRYWAIT P2, [UR7+0x78], R12 ;  /* 0x0000780cff0075a7 */ /* 0x000f240008041107 */
[----:B--2-4-:R-:W-:Y:S05]  /*48f0*/  @!P2 BRA `(.L_x_92) ;  /* 0x0000007400d4a947 */ /* 0x014fea0003800000 */
.L_x_175:
        /* <DEDUP_REMOVED lines=8> */
[----:B------:R-:W-:Y:S01]  /*4980*/  @!UP1 UIADD3 UR24, UPT, UPT, UR7, 0x2200, URZ ;  /* 0x0000220007189890 */ /* 0x000fe2000fffe0ff */
[----:B------:R-:W-:Y:S01]  /*4990*/  VOTEU.ALL UP1, P4 ;  /* 0x0000000000ff7886 */ /* 0x000fe20002020000 */
[----:B------:R-:W-:Y:S01]  /*49a0*/  UMOV UR27, UR35 ;  /* 0x00000023001b7c82 */ /* 0x000fe20008000000 */
[----:B------:R-:W-:Y:S02]  /*49b0*/  UMOV UR28, UR36 ;  /* 0x00000024001c7c82 */ /* 0x000fe40008000000 */
[----:B------:R-:W-:Y:S01]  /*49c0*/  IMAD.U32 R11, RZ, RZ, UR8 ;  /* 0x00000008ff0b7e24 */ /* 0x000fe2000f8e00ff */
[----:B------:R-:W-:Y:S01]  /*49d0*/  UPRMT UR8, UR37, 0x654, UR25 ;  /* 0x0000065425087896 */ /* 0x000fe20008000019 */
[----:B------:R-:W-:Y:S02]  /*49e0*/  IMAD.U32 R10, RZ, RZ, UR9 ;  /* 0x00000009ff0a7e24 */ /* 0x000fe4000f8e00ff */
[----:B------:R-:W-:Y:S01]  /*49f0*/  @!P4 IMAD.X R20, RZ, RZ, R33, P0 ;  /* 0x000000ffff14c224 */ /* 0x000fe200000e0621 */
[----:B------:R-:W-:Y:S02]  /*4a00*/  @!P4 R2UR UR15, R11 ;  /* 0x000000000b0fc2ca */ /* 0x000fe400000e0000 */
[----:B------:R-:W-:Y:S11]  /*4a10*/  @!P4 R2UR UR14, R10 ;  /* 0x000000000a0ec2ca */ /* 0x000ff600000e0000 */
[----:B------:R-:W-:Y:S02]  /*4a20*/  @!UPT UIADD3 URZ, UPT, UPT, URZ, URZ, URZ ;  /* 0x000000fffffff290 */ /* 0x000fe4000fffe0ff */
[----:B------:R2:W-:Y:S01]  /*4a30*/  @!UP1 UTMALDG.3D [UR24], [UR14], desc[UR10] ;  /* 0x00000a180e0095b4 */ /* 0x0005e20008011000 */
[----:B------:R2:W-:Y:S01]  /*4a40*/  @!P4 SYNCS.ARRIVE.TRANS64.RED.A0TR RZ, [UR7+0x58], R0 ;  /* 0x00005800ffffc9a7 */ /* 0x0005e20008300407 */
[----:B------:R-:W-:Y:S01]  /*4a50*/  SYNCS.ARRIVE.TRANS64.RED.A1T0 RZ, [UR8], RZ ;  /* 0x000000ffffff79a7 */ /* 0x000fe20008100408 */
[----:B------:R-:W4:Y:S02]  /*4a60*/  SYNCS.PHASECHK.TRANS64.TRYWAIT P2, [UR7+0x80], R12 ;  /* 0x0000800cff0075a7 */ /* 0x000f240008041107 */
[----:B--2-4-:R-:W-:Y:S05]  /*4a70*/  @!P2 BRA `(.L_x_93) ;  /* 0x00000074008ca947 */ /* 0x014fea0003800000 */
.L_x_177:
[----:B------:R-:W2:Y:S01]  /*4a80*/  LDC.64 R14, c[0x0][0xb10] ;  /* 0x0002c400ff0e7b82 */ /* 0x000ea20000000a00 */
[----:B------:R-:W-:Y:S01]  /*4a90*/  @!P4 R2UR UR8, R20 ;  /* 0x000000001408c2ca */ /* 0x000fe200000e0000 */
[----:B------:R-:W-:Y:S01]  /*4aa0*/  VOTEU.ALL UP1, P4 ;  /* 0x0000000000ff7886 */ /* 0x000fe20002020000 */
[----:B------:R-:W-:Y:S01]  /*4ab0*/  @!P4 R2UR UR9, R21 ;  /* 0x000000001509c2ca */ /* 0x000fe200000e0000 */
[----:B------:R-:W-:Y:S01]  /*4ac0*/  UMOV UR10, 0x0 ;  /* 0x00000000000a7882 */ /* 0x000fe20000000000 */
[----:B------:R-:W-:Y:S03]  /*4ad0*/  UMOV UR11, 0x10000000 ;  /* 0x10000000000b7882 */ /* 0x000fe60000000000 */
[----:B------:R-:W4:Y:S01]  /*4ae0*/  LDC.64 R10, c[0x0][0xb18] ;  /* 0x0002c600ff0a7b82 */ /* 0x000f220000000a00 */
[----:B------:R-:W-:Y:S01]  /*4af0*/  @!UP1 UIADD3 UR18, UPT, UPT, UR34, 0x80, URZ ;  /* 0x0000008022129890 */ /* 0x000fe2000fffe0ff */
[----:B------:R-:W-:Y:S01]  /*4b00*/  @P3 SHF.R.U32.HI R28, RZ, 0x10, R25 ;  /* 0x00000010ff1c3819 */ /* 0x000fe20000011619 */
[----:B------:R-:W-:Y:S01]  /*4b10*/  @!UP1 UIADD3 UR16, UPT, UPT, UR7, 0x4200, URZ ;  /* 0x0000420007109890 */ /* 0x000fe2000fffe0ff */
[----:B------:R-:W-:Y:S01]  /*4b20*/  VIADD R30, R30, 0x1 ;  /* 0x000000011e1e7836 */ /* 0x000fe20000000000 */
[----:B------:R-:W-:Y:S03]  /*4b30*/  VOTEU.ALL UP1, P4 ;  /* 0x0000000000ff7886 */ /* 0x000fe60002020000 */
[----:B------:R-:W5:Y:S01]  /*4b40*/  @!P1 LDC R0, c[0x0][0xb20] ;  /* 0x0002c800ff009b82 */ /* 0x000f620000000800 */
[----:B------:R-:W-:Y:S01]  /*4b50*/  UMOV UR19, UR35 ;  /* 0x0000002300137c82 */ /* 0x000fe20008000000 */
[----:B------:R-:W-:Y:S01]  /*4b60*/  IMAD.U32 R21, RZ, RZ, UR8 ;  /* 0x00000008ff157e24 */ /* 0x000fe2000f8e00ff */
[----:B------:R-:W-:Y:S05]  /*4b70*/  UMOV UR20, UR36 ;  /* 0x0000002400147c82 */ /* 0x000fea0008000000 */
[----:B-1----:R-:W1:Y:S01]  /*4b80*/  @!P1 LDC R3, c[0x0][0xb0c] ;  /* 0x0002c300ff039b82 */ /* 0x002e620000000800 */
[----:B------:R-:W-:Y:S01]  /*4b90*/  IMAD.U32 R20, RZ, RZ, UR9 ;  /* 0x00000009ff147e24 */ /* 0x000fe2000f8e00ff */
[----:B------:R-:W-:Y:S01]  /*4ba0*/  UPRMT UR8, UR37, 0x654, UR17 ;  /* 0x0000065425087896 */ /* 0x000fe20008000011 */
[----:B------:R-:W-:Y:S03]  /*4bb0*/  @!P4 R2UR UR15, R21 ;  /* 0x00000000150fc2ca */ /* 0x000fe600000e0000 */
[----:B------:R-:W-:Y:S01]  /*4bc0*/  @!P4 R2UR UR14, R20 ;  /* 0x00000000140ec2ca */ /* 0x000fe200000e0000 */
[----:B------:R-:W-:Y:S11]  /*4bd0*/  @!P4 IMAD.MOV.U32 R20, RZ, RZ, 0x2000 ;  /* 0x00002000ff14c424 */ /* 0x000ff600078e00ff */
[----:B------:R-:W-:Y:S01]  /*4be0*/  @!UPT UIADD3 URZ, UPT, UPT, URZ, URZ, URZ ;  /* 0x000000fffffff290 */ /* 0x000fe2000fffe0ff */
[----:B------:R1:W-:Y:S01]  /*4bf0*/  @!UP1 UTMALDG.3D [UR16], [UR14], desc[UR10] ;  /* 0x00000a100e0095b4 */ /* 0x0003e20008011000 */
[----:B------:R1:W-:Y:S02]  /*4c00*/  @!P4 SYNCS.ARRIVE.TRANS64.RED.A0TR RZ, [UR7+0x60], R20 ;  /* 0x00006014ffffc9a7 */ /* 0x0003e40008300407 */
[----:B-1----:R-:W-:Y:S01]  /*4c10*/  @!P1 ISETP.NE.AND P2, PT, R3, 0x1, PT ;  /* 0x000000010300980c */ /* 0x002fe20003f45270 */
[C---:B--2---:R-:W-:Y:S01]  /*4c20*/  @!P1 IMAD.HI.U32 R14, R13.reuse, R14, RZ ;  /* 0x0000000e0d0e9227 */ /* 0x044fe200078e00ff */
[----:B----4-:R-:W-:Y:S03]  /*4c30*/  @!P1 ISETP.NE.AND P0, PT, R10, 0x1, PT ;  /* 0x000000010a00980c */ /* 0x010fe60003f05270 */
[C---:B------:R-:W-:Y:S01]  /*4c40*/  @!P1 IMAD.HI.U32 R11, R8.reuse, R11, RZ ;  /* 0x0000000b080b9227 */ /* 0x040fe200078e00ff */
[----:B------:R-:W-:Y:S04]  /*4c50*/  @!P1 SHF.R.U32.HI R14, RZ, R15, R14 ;  /* 0x0000000fff0e9219 */ /* 0x000fe8000001160e */
[----:B-----5:R-:W-:Y:S01]  /*4c60*/  @!P1 SHF.R.U32.HI R9, RZ, R0, R11 ;  /* 0x00000000ff099219 */ /* 0x020fe2000001160b */
[----:B------:R-:W-:Y:S01]  /*4c70*/  SYNCS.ARRIVE.TRANS64.RED.A1T0 RZ, [UR8], RZ ;  /* 0x000000ffffff79a7 */ /* 0x000fe20008100408 */
[----:B------:R-:W-:Y:S02]  /*4c80*/  @!P1 SEL R14, R13, R14, !P2 ;  /* 0x0000000e0d0e9207 */ /* 0x000fe40005000000 */
[----:B------:R-:W-:Y:S01]  /*4c90*/  @!P1 SEL R9, R8, R9, !P0 ;  /* 0x0000000908099207 */ /* 0x000fe20004000000 */
[----:B------:R-:W1:Y:S04]  /*4ca0*/  SYNCS.PHASECHK.TRANS64.TRYWAIT P5, [UR7+0x88], R12 ;  /* 0x0000880cff0075a7 */ /* 0x000e6800080a1107 */
[----:B------:R-:W-:Y:S02]  /*4cb0*/  @!P1 IMAD.IADD R0, R9, 0x1, -R14 ;  /* 0x0000000109009824 */ /* 0x000fe400078e0a0e */
[----:B------:R-:W-:Y:S02]  /*4cc0*/  @!P1 IMAD.IADD R9, R14, 0x1, -R9 ;  /* 0x000000010e099824 */ /* 0x000fe400078e0a09 */
[----:B------:R-:W-:Y:S02]  /*4cd0*/  @!P1 IMAD R13, R0, R3, R13 ;  /* 0x00000003000d9224 */ /* 0x000fe400078e020d */
[----:B------:R-:W-:Y:S01]  /*4ce0*/  @!P1 IMAD R8, R9, R10, R8 ;  /* 0x0000000a09089224 */ /* 0x000fe200078e0208 */
[----:B-1----:R-:W-:Y:S06]  /*4cf0*/  @!P5 BRA `(.L_x_94) ;  /* 0x000000740004d947 */ /* 0x002fec0003800000 */
.L_x_179:
[----:B-1----:R-:W-:Y:S01]  /*4d00*/  @!P4 IADD3 R3, P0, PT, R32, 0x580, RZ ;  /* 0x000005802003c810 */ /* 0x002fe20007f1e0ff */
[----:B------:R-:W-:Y:S01]  /*4d10*/  VOTEU.ALL UP1, P4 ;  /* 0x0000000000ff7886 */ /* 0x000fe20002020000 */
[----:B------:R-:W-:Y:S01]  /*4d20*/  UMOV UR18, 0x0 ;  /* 0x0000000000127882 */ /* 0x000fe20000000000 */
[----:B------:R-:W-:Y:S01]  /*4d30*/  UMOV UR19, 0x10000000 ;  /* 0x1000000000137882 */ /* 0x000fe20000000000 */
[----:B------:R-:W-:Y:S01]  /*4d40*/  @!P4 R2UR UR9, R3 ;  /* 0x000000000309c2ca */ /* 0x000fe200000e0000 */
[----:B------:R-:W-:Y:S01]  /*4d50*/  @!P4 IMAD.X R0, RZ, RZ, R33, P0 ;  /* 0x000000ffff00c224 */ /* 0x000fe200000e0621 */
[----:B------:R-:W-:Y:S01]  /*4d60*/  @!UP1 UIADD3 UR10, UPT, UPT, UR34, 0xc0, URZ ;  /* 0x000000c0220a9890 */ /* 0x000fe2000fffe0ff */
[----:B------:R-:W-:Y:S01]  /*4d70*/  ISETP.NE.AND P0, PT, R30, 0x2, PT ;  /* 0x000000021e00780c */ /* 0x000fe20003f05270 */
[----:B------:R-:W-:Y:S01]  /*4d80*/  UMOV UR11, UR35 ;  /* 0x00000023000b7c82 */ /* 0x000fe20008000000 */
[----:B------:R-:W-:Y:S01]  /*4d90*/  UMOV UR12, UR36 ;  /* 0x00000024000c7c82 */ /* 0x000fe20008000000 */
[----:B------:R-:W-:Y:S01]  /*4da0*/  @!P4 R2UR UR8, R0 ;  /* 0x000000000008c2ca */ /* 0x000fe200000e0000 */
[----:B------:R-:W-:Y:S01]  /*4db0*/  IMAD.IADD R20, R8, 0x1, R152 ;  /* 0x0000000108147824 */ /* 0x000fe200078e0298 */
[----:B------:R-:W-:Y:S01]  /*4dc0*/  @P3 R2UR UR36, R28 ;  /* 0x000000001c2432ca */ /* 0x000fe200000e0000 */
[----:B------:R-:W-:Y:S01]  /*4dd0*/  IMAD.IADD R21, R13, 0x1, R154 ;  /* 0x000000010d157824 */ /* 0x000fe200078e029a */
[----:B------:R-:W-:Y:S02]  /*4de0*/  SEL R0, RZ, 0x1, P0 ;  /* 0x00000001ff007807 */ /* 0x000fe40000000000 */
[----:B------:R-:W-:Y:S01]  /*4df0*/  LOP3.LUT R31, R31, 0x1, RZ, 0x3c, !PT ;  /* 0x000000011f1f7812 */ /* 0x000fe200078e3cff */
[----:B------:R-:W-:Y:S01]  /*4e00*/  IMAD.U32 R10, RZ, RZ, UR9 ;  /* 0x00000009ff0a7e24 */ /* 0x000fe2000f8e00ff */
[----:B------:R-:W-:Y:S01]  /*4e10*/  @!UP1 UIADD3 UR9, UPT, UPT, UR7, 0x68, URZ ;  /* 0x0000006807099890 */ /* 0x000fe2000fffe0ff */
[----:B------:R-:W-:Y:S02]  /*4e20*/  LOP3.LUT R29, R29, R0, RZ, 0x3c, !PT ;  /* 0x000000001d1d7212 */ /* 0x000fe400078e3cff */
[----:B------:R-:W-:Y:S02]  /*4e30*/  SEL R30, R30, RZ, P0 ;  /* 0x000000ff1e1e7207 */ /* 0x000fe40000000000 */
[----:B------:R-:W-:Y:S01]  /*4e40*/  IMAD.U32 R11, RZ, RZ, UR8 ;  /* 0x00000008ff0b7e24 */ /* 0x000fe2000f8e00ff */
[----:B------:R-:W-:Y:S01]  /*4e50*/  @!P4 R2UR UR14, R10 ;  /* 0x000000000a0ec2ca */ /* 0x000fe200000e0000 */
[----:B------:R-:W-:Y:S01]  /*4e60*/  @!UP1 UIADD3 UR8, UPT, UPT, UR7, 0x6200, URZ ;  /* 0x0000620007089890 */ /* 0x000fe2000fffe0ff */
[----:B------:R-:W-:Y:S02]  /*4e70*/  VOTEU.ALL UP1, P4 ;  /* 0x0000000000ff7886 */ /* 0x000fe40002020000 */
[----:B------:R-:W-:Y:S11]  /*4e80*/  @!P4 R2UR UR15, R11 ;  /* 0x000000000b0fc2ca */ /* 0x000ff600000e0000 */
[----:B------:R-:W-:Y:S02]  /*4e90*/  @!UPT UIADD3 URZ, UPT, UPT, URZ, URZ, URZ ;  /* 0x000000fffffff290 */ /* 0x000fe4000fffe0ff */
[----:B------:R2:W-:Y:S01]  /*4ea0*/  @!UP1 UTMALDG.3D [UR8], [UR14], desc[UR18] ;  /* 0x000012080e0095b4 */ /* 0x0005e20008011000 */
[----:B------:R2:W-:Y:S01]  /*4eb0*/  @!P4 SYNCS.ARRIVE.TRANS64.RED.A0TR RZ, [UR7+0x68], R23 ;  /* 0x00006817ffffc9a7 */ /* 0x0005e20008300407 */
[----:B------:R-:W-:Y:S01]  /*4ec0*/  UPLOP3.LUT UP1, UPT, UPT, UPT, UPT, 0x80, 0x8 ;  /* 0x000000000008789c */ /* 0x000fe20003f2f070 */
[----:B------:R-:W-:Y:S01]  /*4ed0*/  SYNCS.ARRIVE.TRANS64.RED.A1T0 RZ, [UR13], RZ ;  /* 0x000000ffffff79a7 */ /* 0x000fe2000810040d */
[----:B------:R-:W-:Y:S09]  /*4ee0*/  @P3 BRA `(.L_x_95) ;  /* 0xfffffff000943947 */ /* 0x000ff2000383ffff */
[----:B------:R-:W-:-:S04]  /*4ef0*/  SHF.L.U32 R3, R31, 0x1f, RZ ;  /* 0x0000001f1f037819 */ /* 0x000fc800000006ff */
[----:B------:R-:W1:Y:S02]  /*4f00*/  SYNCS.PHASECHK.TRANS64.TRYWAIT P0, [UR7+0x70], R3 ;  /* 0x00007003ff0075a7 */ /* 0x000e640008001107 */
[----:B-1----:R-:W-:Y:S05]  /*4f10*/  @!P0 BRA `(.L_x_96) ;  /* 0x0000007000948947 */ /* 0x002fea0003800000 */
.L_x_181:
[----:B------:R-:W4:Y:S02]  /*4f20*/  SYNCS.PHASECHK.TRANS64.TRYWAIT P0, [UR7+0x78], R3 ;  /* 0x00007803ff0075a7 */ /* 0x000f240008001107 */
[----:B----4-:R-:W-:Y:S05]  /*4f30*/  @!P0 BRA `(.L_x_97) ;  /* 0x0000007000a48947 */ /* 0x010fea0003800000 */
.L_x_183:
[----:B------:R-:W4:Y:S02]  /*4f40*/  SYNCS.PHASECHK.TRANS64.TRYWAIT P0, [UR7+0x80], R3 ;  /* 0x00008003ff0075a7 */ /* 0x000f240008001107 */
[----:B----4-:R-:W-:Y:S05]  /*4f50*/  @!P0 BRA `(.L_x_98) ;  /* 0x0000007000b48947 */ /* 0x010fea0003800000 */
.L_x_185:
[----:B-1----:R-:W-:-:S07]  /*4f60*/  MOV R0, UR7 ;  /* 0x0000000700007c02 */ /* 0x002fce0008000f00 */
.L_x_99:
[----:B-1----:R-:W-:-:S04]  /*4f70*/  SHF.L.U32 R3, R31, 0x1f, RZ ;  /* 0x0000001f1f037819 */ /* 0x002fc800000006ff */
[----:B------:R1:W4:Y:S03]  /*4f80*/  SYNCS.PHASECHK.TRANS64.TRYWAIT P0, [R0+URZ+0x88], R3 ;  /* 0x00008803000075a7 */ /* 0x00032600080011ff */
[----:B----4-:R-:W-:Y:S05]  /*4f90*/  @!P0 NANOSLEEP.SYNCS 0x989680 ;  /* 0x009896800000895d */ /* 0x010fea0003900000 */
[----:B------:R-:W4:Y:S02]  /*4fa0*/  @!P0 SYNCS.PHASECHK.TRANS64 P0, [R0+URZ+0x88], R3 ;  /* 0x00008803000085a7 */ /* 0x000f2400080010ff */
[----:B--2-4-:R-:W-:Y:S05]  /*4fb0*/  @P0 EXIT ;  /* 0x000000000000094d */ /* 0x014fea0003800000 */
[----:B------:R-:W-:Y:S05]  /*4fc0*/  BRA `(.L_x_99) ;  /* 0xfffffffc00e87947 */ /* 0x000fea000383ffff */
.L_x_84:
[----:B------:R-:W-:-:S06]  /*4fd0*/  UISETP.GE.AND UP1, UPT, UR10, 0x4, UPT ;  /* 0x000000040a00788c */ /* 0x000fcc000bf26270 */
[----:B------:R-:W-:-:S13]  /*4fe0*/  PLOP3.LUT P0, PT, PT, PT, UP1, 0x80, 0x8 ;  /* 0x000000000008781c */ /* 0x000fda0003f0f018 */
[----:B------:R-:W-:Y:S05]  /*4ff0*/  @!P0 EXIT ;  /* 0x000000000000894d */ /* 0x000fea0003800000 */
[----:B------:R-:W-:Y:S01]  /*5000*/  BAR.SYNC.DEFER_BLOCKING 0x6, 0xa0 ;  /* 0x0182800000007b1d */ /* 0x000fe20000010000 */
[C---:B------:R-:W-:Y:S01]  /*5010*/  IMAD.U32 R79, R169.reuse, 0x10000, RZ ;  /* 0x00010000a94f7824 */ /* 0x040fe200078e00ff */
[C---:B------:R-:W-:Y:S01]  /*5020*/  R2P PR, R169.reuse, 0x6 ;  /* 0x00000006a9007804 */ /* 0x040fe20000000000 */
[----:B------:R-:W-:Y:S01]  /*5030*/  IMAD.SHL.U32 R2, R169, 0x40, RZ ;  /* 0x00000040a9027824 */ /* 0x000fe200078e00ff */
[----:B------:R-:W-:Y:S01]  /*5040*/  CS2R R162, SRZ ;  /* 0x0000000000a27805 */ /* 0x000fe2000001ff00 */
[----:B------:R-:W-:Y:S01]  /*5050*/  IMAD.MOV.U32 R166, RZ, RZ, 0x20 ;  /* 0x00000020ffa67424 */ /* 0x000fe200078e00ff */
[----:B------:R-:W-:Y:S02]  /*5060*/  UMOV UR49, 0x400 ;  /* 0x0000040000317882 */ /* 0x000fe40000000000 */
[----:B------:R-:W1:Y:S01]  /*5070*/  LDC R159, c[0x0][0x370] ;  /* 0x0000dc00ff9f7b82 */ /* 0x000e620000000800 */
[----:B------:R-:W-:Y:S01]  /*5080*/  ULEA UR49, UR37, UR49, 0x18 ;  /* 0x0000003125317291 */ /* 0x000fe2000f8ec0ff */
[----:B------:R-:W-:Y:S01]  /*5090*/  LOP3.LUT R79, R79, 0x600000, RZ, 0xc0, !PT ;  /* 0x006000004f4f7812 */ /* 0x000fe200078ec0ff */
[----:B------:R-:W-:Y:S01]  /*50a0*/  IMAD.SHL.U32 R155, R169, 0x8, RZ ;  /* 0x00000008a99b7824 */ /* 0x000fe200078e00ff */
[----:B------:R-:W-:Y:S01]  /*50b0*/  LOP3.LUT R4, R2, 0x180, RZ, 0xc0, !PT ;  /* 0x0000018002047812 */ /* 0x000fe200078ec0ff */
[----:B------:R-:W-:Y:S01]  /*50c0*/  IMAD.MOV.U32 R167, RZ, RZ, 0x10 ;  /* 0x00000010ffa77424 */ /* 0x000fe200078e00ff */
[----:B------:R-:W-:Y:S01]  /*50d0*/  SEL R166, R166, 0xffffffe0, !P2 ;  /* 0xffffffe0a6a67807 */ /* 0x000fe20005000000 */
[----:B------:R-:W-:Y:S01]  /*50e0*/  UIADD3 UR4, UPT, UPT, UR49, 0x8200, URZ ;  /* 0x0000820031047890 */ /* 0x000fe2000fffe0ff */
[----:B------:R-:W2:Y:S01]  /*50f0*/  LDC R74, c[0x0][0xb0c] ;  /* 0x0002c300ff4a7b82 */ /* 0x000ea20000000800 */
[----:B------:R-:W-:Y:S01]  /*5100*/  LOP3.LUT R155, R4, 0x30, R155, 0xf8, !PT ;  /* 0x00000030049b7812 */ /* 0x000fe200078ef89b */
[----:B------:R-:W-:Y:S01]  /*5110*/  IMAD.MOV.U32 R76, RZ, RZ, RZ ;  /* 0x000000ffff4c7224 */ /* 0x000fe200078e00ff */
[----:B------:R-:W-:Y:S01]  /*5120*/  SEL R167, R167, 0xfffffff0, !P1 ;  /* 0xfffffff0a7a77807 */ /* 0x000fe20004800000 */
[----:B------:R-:W-:Y:S01]  /*5130*/  IMAD.MOV.U32 R164, RZ, RZ, RZ ;  /* 0x000000ffffa47224 */ /* 0x000fe200078e00ff */
[----:B------:R-:W-:Y:S01]  /*5140*/  LOP3.LUT R155, R155, 0x1e40, R2, 0xf8, !PT ;  /* 0x00001e409b9b7812 */ /* 0x000fe200078ef802 */
[----:B------:R-:W-:Y:S01]  /*5150*/  IMAD.MOV.U32 R172, RZ, RZ, RZ ;  /* 0x000000ffffac7224 */ /* 0x000fe200078e00ff */
[----:B------:R-:W-:Y:S01]  /*5160*/  LOP3.LUT R169, R169, 0x60, RZ, 0xc0, !PT ;  /* 0x00000060a9a97812 */ /* 0x000fe200078ec0ff */
[----:B------:R-:W3:Y:S01]  /*5170*/  LDC R157, c[0x0][0xb20] ;  /* 0x0002c800ff9d7b82 */ /* 0x000ee20000000800 */
[----:B------:R-:W4:Y:S01]  /*5180*/  LDS R0, [UR49+0x130] ;  /* 0x00013031ff007984 */ /* 0x000f220008000800 */
[----:B------:R-:W-:Y:S01]  /*5190*/  IMAD.MOV.U32 R161, RZ, RZ, RZ ;  /* 0x000000ffffa17224 */ /* 0x000fe200078e00ff */
[----:B------:R-:W1:Y:S01]  /*51a0*/  LDCU.64 UR52, c[0x0][0x348] ;  /* 0x00006900ff3477ac */ /* 0x000e620008000a00 */
[----:B------:R-:W-:Y:S01]  /*51b0*/  IMAD.U32 R168, RZ, RZ, UR4 ;  /* 0x00000004ffa87e24 */ /* 0x000fe2000f8e00ff */
[----:B------:R-:W1:Y:S03]  /*51c0*/  LDCU.64 UR38, c[0x0][0x888] ;  /* 0x00011100ff2677ac */ /* 0x000e660008000a00 */
[----:B------:R-:W1:Y:S01]  /*51d0*/  LDC R73, c[0x0][0xb30] ;  /* 0x0002cc00ff497b82 */ /* 0x000e620000000800 */
[----:B------:R-:W1:Y:S01]  /*51e0*/  LDCU.64 UR44, c[0x0][0x890] ;  /* 0x00011200ff2c77ac */ /* 0x000e620008000a00 */
[----:B------:R-:W-:-:S06]  /*51f0*/  UIADD3 UR48, UPT, UPT, UR49, 0x200, URZ ;  /* 0x0000020031307890 */ /* 0x000fcc000fffe0ff */
[----:B------:R-:W1:Y:S08]  /*5200*/  LDC.64 R150, c[0x0][0xb10] ;  /* 0x0002c400ff967b82 */ /* 0x000e700000000a00 */
[----:B------:R-:W1:Y:S08]  /*5210*/  LDC.64 R70, c[0x0][0xb18] ;  /* 0x0002c600ff467b82 */ /* 0x000e700000000a00 */
[----:B------:R-:W1:Y:S08]  /*5220*/  LDC.64 R68, c[0x0][0xb28] ;  /* 0x0002ca00ff447b82 */ /* 0x000e700000000a00 */
[----:B------:R-:W1:Y:S01]  /*5230*/  LDC.64 R148, c[0x0][0x8b0] ;  /* 0x00022c00ff947b82 */ /* 0x000e620000000a00 */
[----:B----4-:R-:W-:Y:S01]  /*5240*/  IMAD.IADD R79, R0, 0x1, R79 ;  /* 0x00000001004f7824 */ /* 0x010fe200078e024f */
[----:B------:R-:W-:-:S04]  /*5250*/  SHF.R.S32.HI R0, RZ, 0x4, R166 ;  /* 0x00000004ff007819 */ /* 0x000fc800000114a6 */
[----:B------:R-:W-:Y:S02]  /*5260*/  LEA.HI.SX32 R165, R167, R0, 0x1c ;  /* 0x00000000a7a57211 */ /* 0x000fe400078fe2ff */
[----:B------:R-:W4:Y:S08]  /*5270*/  LDC.64 R146, c[0x0][0x8a8] ;  /* 0x00022a00ff927b82 */ /* 0x000f300000000a00 */
[----:B--23--:R-:W1:Y:S02]  /*5280*/  LDC R158, c[0x0][0x374] ;  /* 0x0000dd00ff9e7b82 */ /* 0x00ce640000000800 */
.L_x_141:
[C---:B------:R-:W-:Y:S02]  /*5290*/  LEA R0, R172.reuse, UR49, 0x3 ;  /* 0x00000031ac007c11 */ /* 0x040fe4000f8e18ff */
[----:B------:R-:W-:Y:S02]  /*52a0*/  SHF.L.U32 R3, R163, 0x1f, RZ ;  /* 0x0000001fa3037819 */ /* 0x000fe400000006ff */
[----:B-1----:R-:W-:Y:S02]  /*52b0*/  LEA R16, R172, UR49, 0x4 ;  /* 0x00000031ac107c11 */ /* 0x002fe4000f8e20ff */
[----:B------:R-:W2:Y:S02]  /*52c0*/  SYNCS.PHASECHK.TRANS64.TRYWAIT P0, [R0+URZ+0xa0], R3 ;  /* 0x0000a003000075a7 */ /* 0x000ea400080011ff */
[----:B--2---:R-:W-:Y:S05]  /*52d0*/  @!P0 BRA `(.L_x_100) ;  /* 0x0000006c00ec8947 */ /* 0x004fea0003800000 */
.L_x_186:
[----:B------:R-:W3:Y:S01]  /*52e0*/  LDC.64 R12, c[0x0][0xb10] ;  /* 0x0002c400ff0c7b82 */ /* 0x000ee20000000a00 */
[----:B------:R-:W4:Y:S01]  /*52f0*/  LDS.128 R16, [R16+0x110] ;  /* 0x0001100010107984 */ /* 0x000f220000000c00 */
[----:B-1----:R-:W-:Y:S01]  /*5300*/  ISETP.NE.AND P1, PT, R73, 0x1, PT ;  /* 0x000000014900780c */ /* 0x002fe20003f25270 */
[----:B--2---:R-:W-:Y:S01]  /*5310*/  VIADD R0, R0, 0xb0 ;  /* 0x000000b000007836 */ /* 0x004fe20000000000 */
[----:B------:R-:W-:Y:S04]  /*5320*/  ISETP.GE.AND P0, PT, R72, 0x1, PT ;  /* 0x000000014800780c */ /* 0x000fe80003f06270 */
[----:B------:R-:W1:Y:S01]  /*5330*/  LDC.64 R10, c[0x0][0xb18] ;  /* 0x0002c600ff0a7b82 */ /* 0x000e620000000a00 */
[----:B------:R-:W-:Y:S01]  /*5340*/  PRMT R0, RZ, 0x654, R0 ;  /* 0x00000654ff007816 */ /* 0x000fe20000000000 */
[----:B------:R-:W-:Y:S01]  /*5350*/  @!PT LDS RZ, [RZ] ;  /* 0x00000000fffff984 */ /* 0x000fe20000000800 */
[----:B------:R-:W-:Y:S01]  /*5360*/  @!PT LDS RZ, [RZ] ;  /* 0x00000000fffff984 */ /* 0x000fe20000000800 */
[----:B------:R-:W-:Y:S01]  /*5370*/  @!PT LDS RZ, [RZ] ;  /* 0x00000000fffff984 */ /* 0x000fe20000000800 */
[----:B------:R-:W-:Y:S01]  /*5380*/  @!PT LDS RZ, [RZ] ;  /* 0x00000000fffff984 */ /* 0x000fe20000000800 */
[----:B------:R2:W-:Y:S06]  /*5390*/  MEMBAR.ALL.CTA ;  /* 0x0000000000007992 */ /* 0x0005ec0000008000 */
[----:B--2---:R-:W2:Y:S01]  /*53a0*/  FENCE.VIEW.ASYNC.S ;  /* 0x00000000000073c6 */ /* 0x004ea20000000000 */
[----:B------:R-:W1:Y:S08]  /*53b0*/  @!P1 LDC R14, c[0x0][0xb20] ;  /* 0x0002c800ff0e9b82 */ /* 0x000e700000000800 */
[----:B------:R-:W1:Y:S01]  /*53c0*/  @!P1 LDC R9, c[0x0][0xb0c] ;  /* 0x0002c300ff099b82 */ /* 0x000e620000000800 */
[----:B--2---:R2:W-:Y:S01]  /*53d0*/  SYNCS.ARRIVE.TRANS64.RED.A1T0 RZ, [R0+URZ], RZ ;  /* 0x000000ff00ff79a7 */ /* 0x0045e200081004ff */
[----:B----4-:R-:W-:Y:S04]  /*53e0*/  LOP3.LUT P4, RZ, R18, 0x1, RZ, 0xc0, !PT ;  /* 0x0000000112ff7812 */ /* 0x010fe8000788c0ff */
[----:B------:R-:W-:Y:S09]  /*53f0*/  P2R R170, PR, RZ, 0x10 ;  /* 0x00000010ffaa7803 */ /* 0x000ff20000000000 */
[----:B------:R-:W-:Y:S02]  /*5400*/  @P4 MOV R77, R16 ;  /* 0x00000010004d4202 */ /* 0x000fe40000000f00 */
[----:B------:R-:W-:Y:S01]  /*5410*/  @P4 LOP3.LUT R75, R17, 0xffff, RZ, 0xc0, !PT ;  /* 0x0000ffff114b4812 */ /* 0x000fe200078ec0ff */
[----:B--23--:R-:W-:Y:S06]  /*5420*/  @!P0 BRA `(.L_x_101) ;  /* 0x0000000000a48947 */ /* 0x00cfec0003800000 */
[----:B------:R-:W-:Y:S01]  /*5430*/  IMAD.HI.U32 R24, R158, R71, RZ ;  /* 0x000000479e187227 */ /* 0x000fe200078e00ff */
[----:B------:R-:W-:Y:S02]  /*5440*/  ISETP.NE.AND P0, PT, R70, 0x1, PT ;  /* 0x000000014600780c */ /* 0x000fe40003f05270 */
[----:B------:R-:W-:Y:S01]  /*5450*/  ISETP.NE.AND P2, PT, R72, 0x1, PT ;  /* 0x000000014800780c */ /* 0x000fe20003f45270 */
[-C--:B------:R-:W-:Y:S01]  /*5460*/  IMAD.HI.U32 R22, R159, R150.reuse, RZ ;  /* 0x000000969f167227 */ /* 0x080fe200078e00ff */
[----:B------:R-:W-:Y:S02]  /*5470*/  SHF.R.U32.HI R23, RZ, R157, R24 ;  /* 0x0000009dff177219 */ /* 0x000fe40000011618 */
[----:B------:R-:W-:Y:S01]  /*5480*/  ISETP.NE.AND P3, PT, R74, 0x1, PT ;  /* 0x000000014a00780c */ /* 0x000fe20003f65270 */
[----:B------:R-:W-:Y:S01]  /*5490*/  IMAD.HI.U32 R28, R75, R71, RZ ;  /* 0x000000474b1c7227 */ /* 0x000fe200078e00ff */
[----:B------:R-:W-:Y:S02]  /*54a0*/  SHF.R.U32.HI R22, RZ, R151, R22 ;  /* 0x00000097ff167219 */ /* 0x000fe40000011616 */
[----:B------:R-:W-:Y:S01]  /*54b0*/  SEL R3, R158, R23, !P0 ;  /* 0x000000179e037207 */ /* 0x000fe20004000000 */
[----:B------:R-:W-:Y:S01]  /*54c0*/  IMAD.HI.U32 R26, R77, R150, RZ ;  /* 0x000000964d1a7227 */ /* 0x000fe200078e00ff */
[----:B------:R-:W-:Y:S03]  /*54d0*/  SEL R7, R159, R22, !P3 ;  /* 0x000000169f077207 */ /* 0x000fe60005800000 */
[-C--:B------:R-:W-:Y:S01]  /*54e0*/  IMAD.HI.U32 R22, R3, R68.reuse, RZ ;  /* 0x0000004403167227 */ /* 0x080fe200078e00ff */
[----:B------:R-:W-:Y:S03]  /*54f0*/  SHF.R.U32.HI R26, RZ, R151, R26 ;  /* 0x00000097ff1a7219 */ /* 0x000fe6000001161a */
[----:B------:R-:W-:Y:S01]  /*5500*/  IMAD.HI.U32 R24, R7, R68, RZ ;  /* 0x0000004407187227 */ /* 0x000fe200078e00ff */
[----:B------:R-:W-:Y:S02]  /*5510*/  @P2 SHF.R.U32.HI R3, RZ, R69, R22 ;  /* 0x00000045ff032219 */ /* 0x000fe40000011616 */
[----:B------:R-:W-:Y:S02]  /*5520*/  SHF.R.U32.HI R22, RZ, R157, R28 ;  /* 0x0000009dff167219 */ /* 0x000fe4000001161c */
[----:B------:R-:W-:Y:S01]  /*5530*/  @P2 SHF.R.U32.HI R7, RZ, R69, R24 ;  /* 0x00000045ff072219 */ /* 0x000fe20000011618 */
[C---:B------:R-:W-:Y:S01]  /*5540*/  IMAD R2, R72.reuse, R3, RZ ;  /* 0x0000000348027224 */ /* 0x040fe200078e02ff */
[----:B------:R-:W-:Y:S02]  /*5550*/  SEL R5, R75, R22, !P0 ;  /* 0x000000164b057207 */ /* 0x000fe40004000000 */
[----:B------:R-:W-:Y:S01]  /*5560*/  SEL R3, R77, R26, !P3 ;  /* 0x0000001a4d037207 */ /* 0x000fe20005800000 */
[----:B------:R-:W-:Y:S01]  /*5570*/  IMAD R4, R72, R7, RZ ;  /* 0x0000000748047224 */ /* 0x000fe200078e02ff */
[C---:B------:R-:W-:Y:S01]  /*5580*/  ISETP.GE.AND P0, PT, R5.reuse, R2, PT ;  /* 0x000000020500720c */ /* 0x040fe20003f06270 */
[----:B------:R-:W-:Y:S03]  /*5590*/  IMAD.HI.U32 R6, R5, R68, RZ ;  /* 0x0000004405067227 */ /* 0x000fe600078e00ff */
[----:B------:R-:W-:Y:S01]  /*55a0*/  ISETP.GE.OR P0, PT, R3, R4, P0 ;  /* 0x000000040300720c */ /* 0x000fe20000706670 */
[----:B------:R-:W-:Y:S01]  /*55b0*/  IMAD.MOV R4, RZ, RZ, -R3 ;  /* 0x000000ffff047224 */ /* 0x000fe200078e0a03 */
[-C--:B------:R-:W-:Y:S03]  /*55c0*/  SHF.R.U32.HI R6, RZ, R69.reuse, R6 ;  /* 0x00000045ff067219 */ /* 0x080fe60000011606 */
[----:B------:R-:W-:Y:S01]  /*55d0*/  IMAD R77, R74, R4, R77 ;  /* 0x000000044a4d7224 */ /* 0x000fe200078e024d */
[----:B------:R-:W-:Y:S05]  /*55e0*/  SEL R15, R5, R6, !P2 ;  /* 0x00000006050f7207 */ /* 0x000fea0005000000 */
[----:B------:R-:W-:Y:S02]  /*55f0*/  IMAD.MOV R6, RZ, RZ, -R15 ;  /* 0x000000ffff067224 */ /* 0x000fe400078e0a0f */
[C---:B------:R-:W-:Y:S04]  /*5600*/  @!P0 IMAD.HI.U32 R2, R3.reuse, R68, RZ ;  /* 0x0000004403028227 */ /* 0x040fe800078e00ff */
[----:B------:R-:W-:Y:S01]  /*5610*/  IMAD R6, R72, R6, R5 ;  /* 0x0000000648067224 */ /* 0x000fe200078e0205 */
[----:B------:R-:W-:Y:S04]  /*5620*/  @!P0 SHF.R.U32.HI R2, RZ, R69, R2 ;  /* 0x00000045ff028219 */ /* 0x000fe80000011602 */
[----:B------:R-:W-:Y:S02]  /*5630*/  @!P0 SEL R0, R3, R2, !P2 ;  /* 0x0000000203008207 */ /* 0x000fe40005000000 */
[----:B------:R-:W-:Y:S02]  /*5640*/  IADD3 R2, PT, PT, -R5, RZ, RZ ;  /* 0x000000ff05027210 */ /* 0x000fe40007ffe1ff */
[----:B------:R-:W-:Y:S01]  /*5650*/  @!P0 IADD3 R8, PT, PT, R15, -R0, RZ ;  /* 0x800000000f088210 */ /* 0x000fe20007ffe0ff */
[----:B------:R-:W-:Y:S02]  /*5660*/  @!P0 IMAD R0, R7, R6, R0 ;  /* 0x0000000607008224 */ /* 0x000fe400078e0200 */
[----:B------:R-:W-:Y:S02]  /*5670*/  IMAD R75, R70, R2, R75 ;  /* 0x00000002464b7224 */ /* 0x000fe400078e024b */
[----:B------:R-:W-:Y:S02]  /*5680*/  @!P0 IMAD R5, R8, R72, R3 ;  /* 0x0000004808058224 */ /* 0x000fe400078e0203 */
[----:B------:R-:W-:Y:S04]  /*5690*/  @!P0 IMAD.MOV.U32 R3, RZ, RZ, R0 ;  /* 0x000000ffff038224 */ /* 0x000fe800078e0000 */
[----:B------:R-:W-:Y:S02]  /*56a0*/  IMAD R77, R3, R74, R77 ;  /* 0x0000004a034d7224 */ /* 0x000fe400078e024d */
[----:B------:R-:W-:Y:S07]  /*56b0*/  IMAD R75, R5, R70, R75 ;  /* 0x00000046054b7224 */ /* 0x000fee00078e024b */
.L_x_101:
[----:B-1----:R-:W-:Y:S01]  /*56c0*/  @!P1 ISETP.NE.AND P0, PT, R10, 0x1, PT ;  /* 0x000000010a00980c */ /* 0x002fe20003f05270 */
[----:B------:R-:W-:Y:S01]  /*56d0*/  @!P1 IMAD.HI.U32 R0, R77, R12, RZ ;  /* 0x0000000c4d009227 */ /* 0x000fe200078e00ff */
[----:B------:R-:W-:Y:S01]  /*56e0*/  @!P1 ISETP.NE.AND P2, PT, R9, 0x1, PT ;  /* 0x000000010900980c */ /* 0x000fe20003f45270 */
[----:B------:R-:W-:Y:S01]  /*56f0*/  ULOP3.LUT UP0, URZ, UR48, 0x1b0, URZ, 0xc0, !UPT ;  /* 0x000001b030ff7892 */ /* 0x000fe2000f80c0ff */
[----:B------:R-:W-:Y:S01]  /*5700*/  R2UR UR42, R21 ;  /* 0x00000000152a72ca */ /* 0x000fe200000e0000 */
[----:B------:R-:W-:Y:S01]  /*5710*/  @!P1 IMAD.HI.U32 R3, R75, R11, RZ ;  /* 0x0000000b4b039227 */ /* 0x000fe200078e00ff */
[----:B------:R-:W-:Y:S02]  /*5720*/  @!P1 SHF.R.U32.HI R0, RZ, R13, R0 ;  /* 0x0000000dff009219 */ /* 0x000fe40000011600 */
[----:B------:R-:W-:Y:S01]  /*5730*/  R2UR UR41, R20 ;  /* 0x00000000142972ca */ /* 0x000fe200000e0000 */
[----:B------:R-:W-:Y:S01]  /*5740*/  VIADD R172, R172, 0x1 ;  /* 0x00000001acac7836 */ /* 0x000fe20000000000 */
[----:B------:R-:W-:Y:S02]  /*5750*/  @!P1 SHF.R.U32.HI R2, RZ, R14, R3 ;  /* 0x0000000eff029219 */ /* 0x000fe40000011603 */
[----:B------:R-:W-:Y:S02]  /*5760*/  @!P1 SEL R3, R77, R0, !P2 ;  /* 0x000000004d039207 */ /* 0x000fe40005000000 */
[----:B------:R-:W-:Y:S02]  /*5770*/  @!P1 SEL R2, R75, R2, !P0 ;  /* 0x000000024b029207 */ /* 0x000fe40004000000 */
[----:B------:R-:W-:Y:S01]  /*5780*/  @P4 SHF.R.U32.HI R160, RZ, 0x10, R17 ;  /* 0x00000010ffa04819 */ /* 0x000fe20000011611 */
[----:B------:R-:W-:Y:S02]  /*5790*/  USHF.L.U32 UR42, UR42, 0x7, URZ ;  /* 0x000000072a2a7899 */ /* 0x000fe400080006ff */
[----:B------:R-:W-:Y:S02]  /*57a0*/  @!P1 IMAD.IADD R0, R2, 0x1, -R3 ;  /* 0x0000000102009824 */ /* 0x000fe400078e0a03 */
[----:B------:R-:W-:Y:S01]  /*57b0*/  @!P1 IMAD.IADD R2, R3, 0x1, -R2 ;  /* 0x0000000103029824 */ /* 0x000fe200078e0a02 */
[----:B------:R-:W-:Y:S01]  /*57c0*/  USHF.L.U32 UR41, UR41, 0x8, URZ ;  /* 0x0000000829297899 */ /* 0x000fe200080006ff */
[----:B------:R-:W-:Y:S02]  /*57d0*/  @!P1 IMAD R77, R0, R9, R77 ;  /* 0x00000009004d9224 */ /* 0x000fe400078e024d */
[----:B------:R-:W-:Y:S01]  /*57e0*/  @!P1 IMAD R75, R2, R10, R75 ;  /* 0x0000000a024b9224 */ /* 0x000fe200078e024b */
[----:B------:R-:W-:Y:S08]  /*57f0*/  BRA.U !UP0, `(.L_x_102) ;  /* 0x0000000108407547 */ /* 0x000ff0000b800000 */
[----:B------:R-:W1:Y:S01]  /*5800*/  LDCU.64 UR8, c[0x4][0x88] ;  /* 0x01001100ff0877ac */ /* 0x000e620008000a00 */
[----:B------:R-:W-:Y:S01]  /*5810*/  MOV R3, 0x0 ;  /* 0x0000000000037802 */ /* 0x000fe20000000f00 */
[----:B------:R-:W-:Y:S02]  /*5820*/  HFMA2 R12, -RZ, RZ, 0, 5.9604644775390625e-08 ;  /* 0x00000001ff0c7431 */ /* 0x000fe400000001ff */
[----:B------:R-:W-:Y:S02]  /*5830*/  IMAD.MOV.U32 R8, RZ, RZ, 0x70 ;  /* 0x00000070ff087424 */ /* 0x000fe400078e00ff */
[----:B------:R-:W-:Y:S01]  /*5840*/  IMAD.MOV.U32 R13, RZ, RZ, RZ ;  /* 0x000000ffff0d7224 */ /* 0x000fe200078e00ff */
[----:B------:R-:W2:Y:S01]  /*5850*/  LDCU.64 UR6, c[0x4][0x90] ;  /* 0x01001200ff0677ac */ /* 0x000ea20008000a00 */
[----:B------:R-:W3:Y:S01]  /*5860*/  LDC.64 R2, c[0x4][R3] ;  /* 0x0100000003027b82 */ /* 0x000ee20000000a00 */
[----:B------:R-:W4:Y:S01]  /*5870*/  LDCU.64 UR4, c[0x4][0x8] ;  /* 0x01000100ff0477ac */ /* 0x000f220008000a00 */
[----:B-1----:R-:W-:Y:S01]  /*5880*/  MOV R5, UR9 ;  /* 0x0000000900057c02 */ /* 0x002fe20008000f00 */
[----:B------:R-:W-:Y:S01]  /*5890*/  IMAD.U32 R4, RZ, RZ, UR8 ;  /* 0x00000008ff047e24 */ /* 0x000fe2000f8e00ff */
[----:B--2---:R-:W-:Y:S01]  /*58a0*/  MOV R7, UR7 ;  /* 0x0000000700077c02 */ /* 0x004fe20008000f00 */
[----:B------:R-:W-:Y:S01]  /*58b0*/  IMAD.U32 R6, RZ, RZ, UR6 ;  /* 0x00000006ff067e24 */ /* 0x000fe2000f8e00ff */
[----:B----4-:R-:W-:Y:S01]  /*58c0*/  MOV R11, UR5 ;  /* 0x00000005000b7c02 */ /* 0x010fe20008000f00 */
[----:B------:R-:W-:Y:S02]  /*58d0*/  IMAD.U32 R10, RZ, RZ, UR4 ;  /* 0x00000004ff0a7e24 */ /* 0x000fe4000f8e00ff */
[----:B------:R-:W-:Y:S07]  /*58e0*/  LEPC R20, `(.L_x_102) ;  /* 0x000000001014794e */ /* 0x000fee0000000000 */
[----:B---3-5:R-:W-:Y:S05]  /*58f0*/  CALL.ABS.NOINC R2 ;  /* 0x0000000002007343 */ /* 0x028fea0003c00000 */
.L_x_102:
[----:B------:R-:W-:Y:S01]  /*5900*/  LOP3.LUT P0, RZ, R168, 0x1b0, RZ, 0xc0, !PT ;  /* 0x000001b0a8ff7812 */ /* 0x000fe2000780c0ff */
[----:B------:R-:W-:Y:S11]  /*5910*/  BSSY.RECONVERGENT B6, `(.L_x_103) ;  /* 0x0000013000067945 */ /* 0x000ff60003800200 */
[----:B------:R-:W-:Y:S01]  /*5920*/  @!UPT UIADD3 URZ, UPT, UPT, URZ, URZ, URZ ;  /* 0x000000fffffff290 */ /* 0x000fe2000fffe0ff */
[----:B------:R-:W-:Y:S05]  /*5930*/  @!P0 BRA `(.L_x_104) ;  /* 0x0000000000408947 */ /* 0x000fea0003800000 */
        /* <DEDUP_REMOVED lines=16> */
.L_x_104:
[----:B------:R-:W-:Y:S05]  /*5a40*/  BSYNC.RECONVERGENT B6 ;  /* 0x0000000000067941 */ /* 0x000fea0003800200 */
.L_x_103:
[----:B------:R-:W-:Y:S01]  /*5a50*/  ISETP.NE.U32.AND P4, PT, R148, RZ, PT ;  /* 0x000000ff9400720c */ /* 0x000fe20003f85070 */
[----:B------:R-:W-:Y:S01]  /*5a60*/  UISETP.NE.AND UP2, UPT, UR50, URZ, UPT ;  /* 0x000000ff3200728c */ /* 0x000fe2000bf45270 */
[----:B------:R-:W-:Y:S01]  /*5a70*/  ISETP.NE.U32.AND P2, PT, RZ, UR38, PT ;  /* 0x00000026ff007c0c */ /* 0x000fe2000bf45070 */
[----:B------:R-:W-:Y:S01]  /*5a80*/  UISETP.NE.U32.AND UP1, UPT, UR44, URZ, UPT ;  /* 0x000000ff2c00728c */ /* 0x000fe2000bf25070 */
[----:B------:R-:W-:Y:S01]  /*5a90*/  ISETP.NE.AND.EX P4, PT, R149, RZ, PT, P4 ;  /* 0x000000ff9500720c */ /* 0x000fe20003f85340 */
[----:B------:R-:W-:Y:S01]  /*5aa0*/  UPLOP3.LUT UP0, UPT, UPT, UPT, UPT, 0x40, 0x4 ;  /* 0x000000000004789c */ /* 0x000fe20003f0e870 */
[----:B------:R-:W-:Y:S01]  /*5ab0*/  ISETP.NE.AND.EX P2, PT, RZ, UR39, PT, P2 ;  /* 0x00000027ff007c0c */ /* 0x000fe2000bf45320 */
[----:B------:R-:W-:Y:S01]  /*5ac0*/  UISETP.NE.AND.EX UP1, UPT, UR45, URZ, UPT, UP1 ;  /* 0x000000ff2d00728c */ /* 0x000fe2000bf25310 */
[----:B------:R-:W-:Y:S04]  /*5ad0*/  PLOP3.LUT P1, PT, PT, PT, UP2, 0x80, 0x8 ;  /* 0x000000000008781c */ /* 0x000fe80003f2f028 */
[----:B------:R-:W-:Y:S06]  /*5ae0*/  @UP2 UPLOP3.LUT UP0, UPT, UPT, UPT, UP1, 0x80, 0x8 ;  /* 0x000000000008289c */ /* 0x000fec0003f0f010 */
[----:B------:R-:W-:Y:S01]  /*5af0*/  PLOP3.LUT P0, PT, PT, PT, UP0, 0x80, 0x8 ;  /* 0x000000000008781c */ /* 0x000fe20003f0f008 */
[----:B------:R-:W-:Y:S01]  /*5b00*/  @!UPT UIADD3 URZ, UPT, UPT, URZ, URZ, URZ ;  /* 0x000000fffffff290 */ /* 0x000fe2000fffe0ff */
[----:B------:R-:W-:Y:S11]  /*5b10*/  BRA.U !UP1, `(.L_x_105) ;  /* 0x0000000109387547 */ /* 0x000ff6000b800000 */
[----:B------:R-:W-:Y:S01]  /*5b20*/  UISETP.NE.U32.AND UP0, UPT, UR38, URZ, UPT ;  /* 0x000000ff2600728c */ /* 0x000fe2000bf05070 */
[----:B------:R-:W-:Y:S02]  /*5b30*/  HFMA2 R0, -RZ, RZ, 0, 5.9604644775390625e-08 ;  /* 0x00000001ff007431 */ /* 0x000fe400000001ff */
[----:B------:R-:W-:Y:S01]  /*5b40*/  IMAD.MOV.U32 R153, RZ, RZ, 0x1 ;  /* 0x00000001ff997424 */ /* 0x000fe200078e00ff */
[----:B------:R-:W-:Y:S06]  /*5b50*/  UISETP.NE.AND.EX UP0, UPT, UR39, URZ, UPT, UP0 ;  /* 0x000000ff2700728c */ /* 0x000fec000bf05300 */
[----:B------:R-:W-:Y:S05]  /*5b60*/  PLOP3.LUT P3, PT, PT, PT, UP0, 0x80, 0x8 ;  /* 0x000000000008781c */ /* 0x000fea0003f6f008 */
[----:B------:R-:W1:Y:S01]  /*5b70*/  @UP0 LDCU.64 UR6, c[0x0][0x888] ;  /* 0x00011100ff0607ac */ /* 0x000e620008000a00 */
[----:B------:R-:W-:Y:S07]  /*5b80*/  @UP0 UIMAD UR4, UR36, UR44, URZ ;  /* 0x0000002c240402a4 */ /* 0x000fee000f8e02ff */
[----:B------:R-:W-:Y:S01]  /*5b90*/  @!P3 PRMT R153, R0, 0x7610, R153 ;  /* 0x000076100099b816 */ /* 0x000fe20000000099 */
[----:B-1----:R-:W-:Y:S03]  /*5ba0*/  @UP0 UIMAD.WIDE UR6, UR4, 0x4, UR6 ;  /* 0x00000004040608a5 */ /* 0x002fe6000f8e0206 */
[----:B------:R-:W1:Y:S03]  /*5bb0*/  @!UP0 LDCU UR4, c[0x0][0x880] ;  /* 0x00011000ff0487ac */ /* 0x000e660008000800 */
[----:B------:R-:W-:Y:S01]  /*5bc0*/  IMAD.U32 R2, RZ, RZ, UR6 ;  /* 0x00000006ff027e24 */ /* 0x000fe2000f8e00ff */
[----:B------:R-:W-:Y:S05]  /*5bd0*/  MOV R3, UR7 ;  /* 0x0000000700037c02 */ /* 0x000fea0008000f00 */
[----:B-----5:R2:W5:Y:S02]  /*5be0*/  @P3 LDG.E R82, desc[UR46][R2.64] ;  /* 0x0000002e02523981 */ /* 0x020564000c1e1900 */
[----:B-12---:R-:W-:Y:S02]  /*5bf0*/  @!P3 IMAD.U32 R82, RZ, RZ, UR4 ;  /* 0x00000004ff52be24 */ /* 0x006fe4000f8e00ff */
.L_x_105:
[----:B------:R-:W-:Y:S05]  /*5c00*/  @!P4 BRA `(.L_x_106) ;  /* 0x000000000020c947 */ /* 0x000fea0003800000 */
[----:B------:R-:W-:Y:S04]  /*5c10*/  ISETP.NE.U32.AND P3, PT, R146, RZ, PT ;  /* 0x000000ff9200720c */ /* 0x000fe80003f65070 */
[----:B------:R-:W-:Y:S11]  /*5c20*/  ISETP.NE.AND.EX P3, PT, R147, RZ, PT, P3 ;  /* 0x000000ff9300720c */ /* 0x000ff60003f65330 */
[----:B------:R-:W-:Y:S02]  /*5c30*/  @!UPT UIADD3 URZ, UPT, UPT, URZ, URZ, URZ ;  /* 0x000000fffffff290 */ /* 0x000fe4000fffe0ff */
[----:B------:R-:W1:Y:S01]  /*5c40*/  @P3 LDC.64 R2, c[0x0][0x8a8] ;  /* 0x00022a00ff023b82 */ /* 0x000e620000000a00 */
[----:B------:R-:W-:Y:S04]  /*5c50*/  @P3 IMAD R0, R148, UR36, RZ ;  /* 0x0000002494003c24 */ /* 0x000fe8000f8e02ff */
[----:B-1----:R-:W-:Y:S05]  /*5c60*/  @P3 IMAD.WIDE R2, R0, 0x4, R2 ;  /* 0x0000000400023825 */ /* 0x002fea00078e0202 */
[----:B-----5:R1:W5:Y:S02]  /*5c70*/  @P3 LDG.E R78, desc[UR46][R2.64] ;  /* 0x0000002e024e3981 */ /* 0x020364000c1e1900 */
[----:B-1----:R-:W2:Y:S02]  /*5c80*/  @!P3 LDC R78, c[0x0][0x8a0] ;  /* 0x00022800ff4ebb82 */ /* 0x002ea40000000800 */
.L_x_106:
[----:B-----5:R-:W-:Y:S01]  /*5c90*/  ISETP.NE.AND P4, PT, R82, RZ, PT ;  /* 0x000000ff5200720c */ /* 0x020fe20003f85270 */
[----:B------:R-:W-:Y:S01]  /*5ca0*/  BSSY B1, `(.L_x_107) ;  /* 0x0000048000017945 */ /* 0x000fe20003800000 */
[----:B------:R-:W-:Y:S01]  /*5cb0*/  SEL R5, RZ, 0xffffffff, P2 ;  /* 0xffffffffff057807 */ /* 0x000fe20001000000 */
[----:B------:R-:W-:Y:S01]  /*5cc0*/  IMAD.MOV.U32 R100, RZ, RZ, 0x1 ;  /* 0x00000001ff647424 */ /* 0x000fe200078e00ff */
[----:B------:R-:W-:Y:S01]  /*5cd0*/  LOP3.LUT P3, RZ, R153, 0xff, RZ, 0xc0, !PT ;  /* 0x000000ff99ff7812 */ /* 0x000fe2000786c0ff */
[----:B------:R-:W-:Y:S01]  /*5ce0*/  IMAD R80, R76, 0x100, R79 ;  /* 0x000001004c507824 */ /* 0x000fe200078e024f */
[----:B------:R-:W-:Y:S02]  /*5cf0*/  @P1 SEL R0, RZ, 0xffffffff, P4 ;  /* 0xffffffffff001807 */ /* 0x000fe40002000000 */
[----:B------:R-:W-:Y:S02]  /*5d00*/  CS2R R110, SRZ ;  /* 0x00000000006e7805 */ /* 0x000fe4000001ff00 */
[----:B------:R-:W-:Y:S02]  /*5d10*/  LEA R3, R162, UR49, 0x3 ;  /* 0x00000031a2037c11 */ /* 0x000fe4000f8e18ff */
[----:B------:R-:W-:Y:S02]  /*5d20*/  CS2R R108, SRZ ;  /* 0x00000000006c7805 */ /* 0x000fe4000001ff00 */
[----:B------:R-:W-:Y:S02]  /*5d30*/  @P0 SEL R0, R5, R0, !P3 ;  /* 0x0000000005000207 */ /* 0x000fe40005800000 */
[----:B------:R-:W-:Y:S02]  /*5d40*/  CS2R R106, SRZ ;  /* 0x00000000006a7805 */ /* 0x000fe4000001ff00 */
[----:B------:R-:W-:Y:S02]  /*5d50*/  LEA R171, R76, UR49, 0x3 ;  /* 0x000000314cab7c11 */ /* 0x000fe4000f8e18ff */
[----:B------:R-:W-:Y:S02]  /*5d60*/  CS2R R104, SRZ ;  /* 0x0000000000687805 */ /* 0x000fe4000001ff00 */
[----:B------:R-:W-:Y:S02]  /*5d70*/  @P1 LOP3.LUT R0, R0, 0x1, RZ, 0xc0, !PT ;  /* 0x0000000100001812 */ /* 0x000fe400078ec0ff */
[----:B------:R-:W-:Y:S02]  /*5d80*/  CS2R R98, SRZ ;  /* 0x0000000000627805 */ /* 0x000fe4000001ff00 */
[----:B------:R-:W-:Y:S02]  /*5d90*/  SHF.L.U32 R2, R164, 0x1f, RZ ;  /* 0x0000001fa4027819 */ /* 0x000fe400000006ff */
[----:B------:R-:W-:Y:S02]  /*5da0*/  CS2R R96, SRZ ;  /* 0x0000000000607805 */ /* 0x000fe4000001ff00 */
[----:B------:R-:W-:Y:S02]  /*5db0*/  ISETP.NE.U32.OR P6, PT, R0, 0x1, !P1 ;  /* 0x000000010000780c */ /* 0x000fe40004fc5470 */
[----:B------:R-:W-:Y:S02]  /*5dc0*/  CS2R R90, SRZ ;  /* 0x00000000005a7805 */ /* 0x000fe4000001ff00 */
[----:B------:R-:W-:Y:S02]  /*5dd0*/  PLOP3.LUT P2, PT, PT, PT, UP1, 0x80, 0x8 ;  /* 0x000000000008781c */ /* 0x000fe40003f4f018 */
[----:B------:R-:W-:Y:S02]  /*5de0*/  CS2R R88, SRZ ;  /* 0x0000000000587805 */ /* 0x000fe4000001ff00 */
[----:B------:R-:W-:Y:S02]  /*5df0*/  SEL R0, RZ, 0xffffffff, P4 ;  /* 0xffffffffff007807 */ /* 0x000fe40002000000 */
[----:B------:R-:W-:Y:S03]  /*5e00*/  P2R R116, PR, RZ, 0x40 ;  /* 0x00000040ff747803 */ /* 0x000fe60000000000 */
[----:B------:R-:W-:Y:S04]  /*5e10*/  @P6 SHF.L.U32 R4, R161, 0x1f, RZ ;  /* 0x0000001fa1046819 */ /* 0x000fe800000006ff */
[----:B------:R-:W-:Y:S01]  /*5e20*/  @P2 SEL R0, R5, R0, !P3 ;  /* 0x0000000005002207 */ /* 0x000fe20005800000 */
[----:B------:R-:W1:Y:S03]  /*5e30*/  @P6 SYNCS.PHASECHK.TRANS64.TRYWAIT P1, [R3+URZ+0x50], R4 ;  /* 0x00005004030065a7 */ /* 0x000e6600080211ff */
[----:B------:R-:W-:Y:S04]  /*5e40*/  LOP3.LUT R0, R0, 0x1, RZ, 0xc0, !PT ;  /* 0x0000000100007812 */ /* 0x000fe800078ec0ff */
[----:B------:R-:W-:Y:S04]  /*5e50*/  ISETP.NE.U32.AND P5, PT, R0, 0x1, PT ;  /* 0x000000010000780c */ /* 0x000fe80003fa5070 */
[----:B------:R-:W-:Y:S01]  /*5e60*/  P2R R101, PR, RZ, 0x20 ;  /* 0x00000020ff657803 */ /* 0x000fe20000000000 */
[----:B------:R3:W4:Y:S01]  /*5e70*/  SYNCS.PHASECHK.TRANS64.TRYWAIT P0, [R171+URZ+0xc0], R2 ;  /* 0x0000c002ab0075a7 */ /* 0x00072200080011ff */
[----:B-1----:R-:W-:Y:S01]  /*5e80*/  @P6 SEL R100, RZ, 0x1, !P1 ;  /* 0x00000001ff646807 */ /* 0x002fe20004800000 */
[----:B---3--:R-:W-:Y:S06]  /*5e90*/  @!P6 BRA `(.L_x_108) ;  /* 0x0000000000a0e947 */ /* 0x008fec0003800000 */
[----:B------:R-:W-:Y:S01]  /*5ea0*/  @P5 IMAD R7, R162, 0x2000, R155 ;  /* 0x00002000a2075824 */ /* 0x000fe200078e029b */
[----:B------:R-:W-:Y:S01]  /*5eb0*/  ISETP.NE.AND P1, PT, R100, RZ, PT ;  /* 0x000000ff6400720c */ /* 0x000fe20003f25270 */
[----:B------:R-:W-:Y:S01]  /*5ec0*/  BSSY B0, `(.L_x_109) ;  /* 0x0000011000007945 */ /* 0x000fe20003800000 */
[----:B------:R-:W-:Y:S01]  /*5ed0*/  CS2R R90, SRZ ;  /* 0x00000000005a7805 */ /* 0x000fe2000001ff00 */
[----:B------:R-:W-:Y:S01]  /*5ee0*/  @P5 VIADD R4, R7, UR49 ;  /* 0x0000003107045c36 */ /* 0x000fe20008000000 */
[----:B------:R-:W-:Y:S02]  /*5ef0*/  CS2R R88, SRZ ;  /* 0x0000000000587805 */ /* 0x000fe4000001ff00 */
[----:B------:R-:W-:Y:S02]  /*5f00*/  CS2R R98, SRZ ;  /* 0x0000000000627805 */ /* 0x000fe4000001ff00 */
[----:B------:R-:W-:Y:S01]  /*5f10*/  CS2R R96, SRZ ;  /* 0x0000000000607805 */ /* 0x000fe2000001ff00 */
[--C-:B------:R-:W-:Y:S01]  /*5f20*/  @P5 IMAD.IADD R6, R167, 0x1, R4.reuse ;  /* 0x00000001a7065824 */ /* 0x100fe200078e0204 */
[----:B------:R-:W-:Y:S01]  /*5f30*/  CS2R R106, SRZ ;  /* 0x00000000006a7805 */ /* 0x000fe2000001ff00 */
[--C-:B------:R-:W-:Y:S01]  /*5f40*/  @P5 IMAD.IADD R5, R166, 0x1, R4.reuse ;  /* 0x00000001a6055824 */ /* 0x100fe200078e0204 */
[----:B------:R-:W-:Y:S01]  /*5f50*/  CS2R R104, SRZ ;  /* 0x0000000000687805 */ /* 0x000fe2000001ff00 */
[----:B------:R-:W-:Y:S01]  /*5f60*/  @P5 IMAD R4, R165, 0x10, R4 ;  /* 0x00000010a5045824 */ /* 0x000fe200078e0204 */
[----:B------:R-:W-:Y:S02]  /*5f70*/  CS2R R110, SRZ ;  /* 0x00000000006e7805 */ /* 0x000fe4000001ff00 */
[----:B------:R-:W-:Y:S01]  /*5f80*/  CS2R R108, SRZ ;  /* 0x00000000006c7805 */ /* 0x000fe2000001ff00 */
[----:B------:R-:W-:Y:S06]  /*5f90*/  @P1 BRA `(.L_x_110) ;  /* 0x00000000000c1947 */ /* 0x000fec0003800000 */
[----:B------:R-:W-:Y:S04]  /*5fa0*/  SHF.L.U32 R0, R161, 0x1f, RZ ;  /* 0x0000001fa1007819 */ /* 0x000fe800000006ff */
[----:B------:R-:W1:Y:S02]  /*5fb0*/  SYNCS.PHASECHK.TRANS64.TRYWAIT P1, [R3+URZ+0x50], R0 ;  /* 0x00005000030075a7 */ /* 0x000e6400080211ff */
[----:B-1----:R-:W-:Y:S05]  /*5fc0*/  @!P1 BRA `(.L_x_111) ;  /* 0x0000006000c49947 */ /* 0x002fea0003800000 */
.L_x_110:
[----:B------:R-:W-:Y:S05]  /*5fd0*/  BSYNC B0 ;  /* 0x0000000000007941 */ /* 0x000fea0003800000 */
.L_x_109:
[----:B------:R-:W-:Y:S01]  /*5fe0*/  ISETP.NE.AND P1, PT, R101, RZ, PT ;  /* 0x000000ff6500720c */ /* 0x000fe20003f25270 */
[----:B-1----:R-:W-:Y:S02]  /*5ff0*/  VIADD R3, R3, 0x70 ;  /* 0x0000007003037836 */ /* 0x002fe40000000000 */
[----:B------:R-:W-:Y:S02]  /*6000*/  IMAD.U32 R0, RZ, RZ, UR37 ;  /* 0x00000025ff007e24 */ /* 0x000fe4000f8e00ff */
[----:B------:R-:W-:Y:S03]  /*6010*/  VIADD R162, R162, 0x1 ;  /* 0x00000001a2a27836 */ /* 0x000fe60000000000 */
[----:B------:R-:W-:Y:S05]  /*6020*/  PRMT R0, R0, 0x654, R3 ;  /* 0x0000065400007816 */ /* 0x000fea0000000003 */
[----:B------:R1:W3:Y:S04]  /*6030*/  @P1 LDS.128 R88, [R7+UR49+0x200] ;  /* 0x0002003107581984 */ /* 0x0002e80008000c00 */
[----:B------:R1:W1:Y:S04]  /*6040*/  @P1 LDS.128 R96, [R6+0x200] ;  /* 0x0002000006601984 */ /* 0x0002680000000c00 */
[----:B------:R1:W1:Y:S04]  /*6050*/  @P1 LDS.128 R104, [R5+0x200] ;  /* 0x0002000005681984 */ /* 0x0002680000000c00 */
[----:B------:R1:W1:Y:S01]  /*6060*/  @P1 LDS.128 R108, [R4+0x200] ;  /* 0x00020000046c1984 */ /* 0x0002620000000c00 */
[C---:B------:R-:W-:Y:S01]  /*6070*/  ISETP.NE.AND P1, PT, R162.reuse, 0x4, PT ;  /* 0x00000004a200780c */ /* 0x040fe20003f25270 */
[----:B------:R-:W-:Y:S01]  /*6080*/  @!PT LDS RZ, [RZ] ;  /* 0x00000000fffff984 */ /* 0x000fe20000000800 */
[----:B------:R-:W-:Y:S01]  /*6090*/  @!PT LDS RZ, [RZ] ;  /* 0x00000000fffff984 */ /* 0x000fe20000000800 */
[----:B------:R-:W-:Y:S01]  /*60a0*/  @!PT LDS RZ, [RZ] ;  /* 0x00000000fffff984 */ /* 0x000fe20000000800 */
[----:B------:R-:W-:Y:S01]  /*60b0*/  @!PT LDS RZ, [RZ] ;  /* 0x00000000fffff984 */ /* 0x000fe20000000800 */
[----:B------:R5:W-:Y:S06]  /*60c0*/  MEMBAR.ALL.CTA ;  /* 0x0000000000007992 */ /* 0x000bec0000008000 */
[----:B-----5:R-:W5:Y:S01]  /*60d0*/  FENCE.VIEW.ASYNC.S ;  /* 0x00000000000073c6 */ /* 0x020f620000000000 */
[----:B------:R-:W-:Y:S01]  /*60e0*/  SEL R162, R162, RZ, P1 ;  /* 0x000000ffa2a27207 */ /* 0x000fe20000800000 */
[----:B-----5:R5:W-:Y:S02]  /*60f0*/  SYNCS.ARRIVE.TRANS64.RED.A1T0 RZ, [R0+URZ], RZ ;  /* 0x000000ff00ff79a7 */ /* 0x020be400081004ff */
[----:B-----5:R-:W-:Y:S04]  /*6100*/  SEL R0, RZ, 0x1, P1 ;  /* 0x00000001ff007807 */ /* 0x020fe80000800000 */
[----:B---3--:R-:W-:Y:S02]  /*6110*/  LOP3.LUT R161, R161, R0, RZ, 0x3c, !PT ;  /* 0x00000000a1a17212 */ /* 0x008fe400078e3cff */
.L_x_108:
[----:B------:R-:W-:Y:S05]  /*6120*/  BSYNC B1 ;  /* 0x0000000000017941 */ /* 0x000fea0003800000 */
.L_x_107:
[----:B------:R-:W-:Y:S04]  /*6130*/  SHF.R.U32.HI R3, RZ, 0x15, R80 ;  /* 0x00000015ff037819 */ /* 0x000fe80000011650 */
[----:B------:R-:W-:Y:S01]  /*6140*/  LOP3.LUT P1, RZ, R3, 0x3, R156, 0x48, !PT ;  /* 0x0000000303ff7812 */ /* 0x000fe2000782489c */
[----:B------:R-:W-:Y:S01]  /*6150*/  @!UPT UIADD3 URZ, UPT, UPT, URZ, URZ, URZ ;  /* 0x000000fffffff290 */ /* 0x000fe2000fffe0ff */
[----:B----4-:R-:W-:Y:S11]  /*6160*/  @P0 BRA `(.L_x_112) ;  /* 0x0000000000080947 */ /* 0x010ff60003800000 */
[----:B------:R-:W3:Y:S02]  /*6170*/  SYNCS.PHASECHK.TRANS64.TRYWAIT P0, [R171+URZ+0xc0], R2 ;  /* 0x0000c002ab0075a7 */ /* 0x000ee400080011ff */
[----:B---3--:R-:W-:Y:S05]  /*6180*/  @!P0 BRA `(.L_x_113) ;  /* 0x0000006000688947 */ /* 0x008fea0003800000 */
.L_x_112:
[----:B------:R-:W-:Y:S05]  /*6190*/  @!P1 BRA `(.L_x_114) ;  /* 0x0000000000409947 */ /* 0x000fea0003800000 */
[----:B------:R-:W1:Y:S01]  /*61a0*/  LDCU.64 UR8, c[0x4][0x78] ;  /* 0x01000f00ff0877ac */ /* 0x000e620008000a00 */
[----:B------:R-:W-:Y:S01]  /*61b0*/  MOV R3, 0x0 ;  /* 0x0000000000037802 */ /* 0x000fe20000000f00 */
[----:B------:R-:W-:Y:S02]  /*61c0*/  HFMA2 R12, -RZ, RZ, 0, 5.9604644775390625e-08 ;  /* 0x00000001ff0c7431 */ /* 0x000fe400000001ff */
[----:B------:R-:W-:Y:S02]  /*61d0*/  IMAD.MOV.U32 R8, RZ, RZ, 0x192 ;  /* 0x00000192ff087424 */ /* 0x000fe400078e00ff */
[----:B------:R-:W-:Y:S01]  /*61e0*/  IMAD.MOV.U32 R13, RZ, RZ, RZ ;  /* 0x000000ffff0d7224 */ /* 0x000fe200078e00ff */
[----:B------:R-:W4:Y:S01]  /*61f0*/  LDCU.64 UR6, c[0x4][0x80] ;  /* 0x01001000ff0677ac */ /* 0x000f220008000a00 */
[----:B---3--:R-:W3:Y:S01]  /*6200*/  LDC.64 R2, c[0x4][R3] ;  /* 0x0100000003027b82 */ /* 0x008ee20000000a00 */
[----:B------:R-:W5:Y:S01]  /*6210*/  LDCU.64 UR4, c[0x4][0x18] ;  /* 0x01000300ff0477ac */ /* 0x000f620008000a00 */
[----:B-1----:R-:W-:Y:S01]  /*6220*/  MOV R5, UR9 ;  /* 0x0000000900057c02 */ /* 0x002fe20008000f00 */
[----:B------:R-:W-:Y:S01]  /*6230*/  IMAD.U32 R4, RZ, RZ, UR8 ;  /* 0x00000008ff047e24 */ /* 0x000fe2000f8e00ff */
[----:B----4-:R-:W-:Y:S01]  /*6240*/  MOV R7, UR7 ;  /* 0x0000000700077c02 */ /* 0x010fe20008000f00 */
[----:B------:R-:W-:Y:S01]  /*6250*/  IMAD.U32 R6, RZ, RZ, UR6 ;  /* 0x00000006ff067e24 */ /* 0x000fe2000f8e00ff */
[----:B-----5:R-:W-:Y:S01]  /*6260*/  MOV R11, UR5 ;  /* 0x00000005000b7c02 */ /* 0x020fe20008000f00 */
[----:B------:R-:W-:Y:S02]  /*6270*/  IMAD.U32 R10, RZ, RZ, UR4 ;  /* 0x00000004ff0a7e24 */ /* 0x000fe4000f8e00ff */
[----:B------:R-:W-:Y:S07]  /*6280*/  LEPC R20, `(.L_x_114) ;  /* 0x000000001014794e */ /* 0x000fee0000000000 */
[----:B--23--:R-:W-:Y:S05]  /*6290*/  CALL.ABS.NOINC R2 ;  /* 0x0000000002007343 */ /* 0x00cfea0003c00000 */
.L_x_114:
[----:B------:R-:W-:Y:S01]  /*62a0*/  SHF.L.U32 R83, R88, 0x10, RZ ;  /* 0x0000001058537819 */ /* 0x000fe200000006ff */
[----:B------:R-:W-:Y:S05]  /*62b0*/  WARPSYNC.ALL ;  /* 0x0000000000007948 */ /* 0x000fea0003800000 */
[----:B------:R-:W-:Y:S01]  /*62c0*/  R2UR UR4, R80 ;  /* 0x00000000500472ca */ /* 0x000fe200000e0000 */
[----:B------:R-:W-:Y:S01]  /*62d0*/  BSSY.RECONVERGENT B0, `(.L_x_115) ;  /* 0x0000121000007945 */ /* 0x000fe20003800200 */
[----:B------:R-:W-:Y:S02]  /*62e0*/  IADD3 R103, PT, PT, R155, UR49, RZ ;  /* 0x000000319b677c10 */ /* 0x000fe4000fffe0ff */
[----:B------:R-:W-:Y:S02]  /*62f0*/  SHF.L.U32 R102, R165, 0x4, RZ ;  /* 0x00000004a5667819 */ /* 0x000fe400000006ff */
[-C--:B------:R-:W-:Y:S02]  /*6300*/  IADD3 R175, PT, PT, R167, R103.reuse, RZ ;  /* 0x00000067a7af7210 */ /* 0x080fe40007ffe0ff */
[----:B------:R-:W-:Y:S02]  /*6310*/  IADD3 R174, PT, PT, R166, R103, RZ ;  /* 0x00000067a6ae7210 */ /* 0x000fe40007ffe0ff */
[----:B------:R-:W-:Y:S02]  /*6320*/  IADD3 R173, PT, PT, R103, R102, RZ ;  /* 0x0000006667ad7210 */ /* 0x000fe40007ffe0ff */
[C---:B------:R-:W-:Y:S01]  /*6330*/  PRMT R81, R88.reuse, 0x8880, RZ ;  /* 0x0000888058517816 */ /* 0x040fe200000000ff */
[----:B-1----:R-:W2:Y:S01]  /*6340*/  LDTM.x64 R4, tmem[UR4] ;  /* 0x00000004000479ee */ /* 0x002ea20008340000 */
[----:B------:R-:W-:Y:S02]  /*6350*/  SHF.R.S32.HI R83, RZ, 0x18, R83 ;  /* 0x00000018ff537819 */ /* 0x000fe40000011453 */
[----:B------:R-:W-:Y:S02]  /*6360*/  SHF.R.S32.HI R86, RZ, 0x18, R89 ;  /* 0x00000018ff567819 */ /* 0x000fe40000011459 */
[----:B------:R-:W-:Y:S02]  /*6370*/  SHF.L.U32 R84, R88, 0x8, RZ ;  /* 0x0000000858547819 */ /* 0x000fe400000006ff */
[----:B------:R-:W-:Y:S02]  /*6380*/  SHF.L.U32 R85, R89, 0x8, RZ ;  /* 0x0000000859557819 */ /* 0x000fe400000006ff */
[----:B------:R-:W-:Y:S02]  /*6390*/  SHF.R.S32.HI R84, RZ, 0x18, R84 ;  /* 0x00000018ff547819 */ /* 0x000fe40000011454 */
[----:B------:R-:W-:Y:S02]  /*63a0*/  SHF.R.S32.HI R85, RZ, 0x18, R85 ;  /* 0x00000018ff557819 */ /* 0x000fe40000011455 */
[----:B------:R-:W-:Y:S02]  /*63b0*/  SHF.L.U32 R87, R110, 0x8, RZ ;  /* 0x000000086e577819 */ /* 0x000fe400000006ff */
[----:B------:R-:W-:Y:S02]  /*63c0*/  ISETP.NE.AND P0, PT, R169, RZ, PT ;  /* 0x000000ffa900720c */ /* 0x000fe40003f05270 */
[----:B------:R-:W-:Y:S02]  /*63d0*/  SHF.R.S32.HI R87, RZ, 0x18, R87 ;  /* 0x00000018ff577819 */ /* 0x000fe40000011457 */
[----:B------:R-:W-:Y:S02]  /*63e0*/  ISETP.NE.AND P6, PT, R116, RZ, PT ;  /* 0x000000ff7400720c */ /* 0x000fe40003fc5270 */
[----:B------:R-:W-:Y:S01]  /*63f0*/  LEA R117, R162, UR49, 0x3 ;  /* 0x00000031a2757c11 */ /* 0x000fe2000f8e18ff */
[C---:B--2---:R-:W-:Y:S02]  /*6400*/  IMAD R0, R78.reuse, R4, RZ ;  /* 0x000000044e007224 */ /* 0x044fe400078e02ff */
[C---:B---3--:R-:W-:Y:S02]  /*6410*/  IMAD R2, R78.reuse, R5, RZ ;  /* 0x000000054e027224 */ /* 0x048fe400078e02ff */
[----:B------:R-:W-:Y:S02]  /*6420*/  IMAD R3, R78, R6, RZ ;  /* 0x000000064e037224 */ /* 0x000fe400078e02ff */
[-C--:B------:R-:W-:Y:S01]  /*6430*/  IMAD R0, R81, R82.reuse, R0 ;  /* 0x0000005251007224 */ /* 0x080fe200078e0200 */
[----:B------:R-:W-:Y:S01]  /*6440*/  SHF.R.S32.HI R81, RZ, 0x18, R88 ;  /* 0x00000018ff517819 */ /* 0x000fe20000011458 */
[-C--:B------:R-:W-:Y:S01]  /*6450*/  IMAD R2, R83, R82.reuse, R2 ;  /* 0x0000005253027224 */ /* 0x080fe200078e0202 */
[C---:B------:R-:W-:Y:S01]  /*6460*/  PRMT R83, R89.reuse, 0x8880, RZ ;  /* 0x0000888059537816 */ /* 0x040fe200000000ff */
[----:B------:R-:W-:Y:S01]  /*6470*/  IMAD R3, R84, R82, R3 ;  /* 0x0000005254037224 */ /* 0x000fe200078e0203 */
[----:B------:R-:W-:Y:S01]  /*6480*/  SHF.L.U32 R84, R89, 0x10, RZ ;  /* 0x0000001059547819 */ /* 0x000fe200000006ff */
[C---:B------:R-:W-:Y:S01]  /*6490*/  IMAD R7, R78.reuse, R7, RZ ;  /* 0x000000074e077224 */ /* 0x040fe200078e02ff */
[----:B------:R-:W-:Y:S01]  /*64a0*/  @P6 SHF.L.U32 R118, R161, 0x1f, RZ ;  /* 0x0000001fa1766819 */ /* 0x000fe200000006ff */
[C---:B------:R-:W-:Y:S01]  /*64b0*/  IMAD R4, R78.reuse, R8, RZ ;  /* 0x000000084e047224 */ /* 0x040fe200078e02ff */
[----:B------:R-:W-:Y:S01]  /*64c0*/  SHF.R.S32.HI R84, RZ, 0x18, R84 ;  /* 0x00000018ff547819 */ /* 0x000fe20000011454 */
[----:B------:R-:W-:Y:S02]  /*64d0*/  IMAD R5, R78, R9, RZ ;  /* 0x000000094e057224 */ /* 0x000fe400078e02ff */
[----:B------:R-:W-:Y:S01]  /*64e0*/  IMAD R7, R81, R82, R7 ;  /* 0x0000005251077224 */ /* 0x000fe200078e0207 */
[----:B------:R-:W-:Y:S01]  /*64f0*/  PRMT R81, R90, 0x8880, RZ ;  /* 0x000088805a517816 */ /* 0x000fe200000000ff */
[----:B------:R-:W-:Y:S02]  /*6500*/  IMAD R6, R78, R10, RZ ;  /* 0x0000000a4e067224 */ /* 0x000fe400078e02ff */
[-C--:B------:R-:W-:Y:S01]  /*6510*/  IMAD R4, R83, R82.reuse, R4 ;  /* 0x0000005253047224 */ /* 0x080fe200078e0204 */
[----:B------:R-:W-:Y:S01]  /*6520*/  I2IP.S8.S32.SAT R93, R7, R3, RZ ;  /* 0x00000003075d7239 */ /* 0x000fe200000014ff */
[----:B------:R-:W-:Y:S01]  /*6530*/  IMAD R5, R84, R82, R5 ;  /* 0x0000005254057224 */ /* 0x000fe200078e0205 */
[----:B------:R-:W-:Y:S01]  /*6540*/  SHF.L.U32 R83, R90, 0x10, RZ ;  /* 0x000000105a537819 */ /* 0x000fe200000006ff */
[----:B------:R-:W-:Y:S01]  /*6550*/  IMAD R11, R78, R11, RZ ;  /* 0x0000000b4e0b7224 */ /* 0x000fe200078e02ff */
[----:B------:R-:W-:Y:S01]  /*6560*/  I2IP.S8.S32.SAT R92, R2, R0, R93 ;  /* 0x00000000025c7239 */ /* 0x000fe2000000145d */
[----:B------:R-:W-:Y:S01]  /*6570*/  IMAD R6, R85, R82, R6 ;  /* 0x0000005255067224 */ /* 0x000fe200078e0206 */
[----:B------:R-:W-:Y:S01]  /*6580*/  SHF.R.S32.HI R83, RZ, 0x18, R83 ;  /* 0x00000018ff537819 */ /* 0x000fe20000011453 */
[----:B------:R-:W-:Y:S01]  /*6590*/  IMAD R8, R78, R12, RZ ;  /* 0x0000000c4e087224 */ /* 0x000fe200078e02ff */
[----:B------:R-:W-:Y:S01]  /*65a0*/  SHF.L.U32 R85, R90, 0x8, RZ ;  /* 0x000000085a557819 */ /* 0x000fe200000006ff */
[----:B------:R-:W-:Y:S02]  /*65b0*/  IMAD R9, R78, R13, RZ ;  /* 0x0000000d4e097224 */ /* 0x000fe400078e02ff */
[----:B------:R-:W-:Y:S01]  /*65c0*/  IMAD R11, R86, R82, R11 ;  /* 0x00000052560b7224 */ /* 0x000fe200078e020b */
[----:B------:R-:W-:Y:S01]  /*65d0*/  SHF.R.S32.HI R85, RZ, 0x18, R85 ;  /* 0x00000018ff557819 */ /* 0x000fe20000011455 */
[C---:B------:R-:W-:Y:S01]  /*65e0*/  IMAD R10, R78.reuse, R14, RZ ;  /* 0x0000000e4e0a7224 */ /* 0x040fe200078e02ff */
[----:B------:R-:W-:Y:S01]  /*65f0*/  SHF.R.S32.HI R86, RZ, 0x18, R91 ;  /* 0x00000018ff567819 */ /* 0x000fe2000001145b */
[----:B------:R-:W-:Y:S01]  /*6600*/  IMAD R8, R81, R82, R8 ;  /* 0x0000005251087224 */ /* 0x000fe200078e0208 */
[----:B------:R-:W-:Y:S01]  /*6610*/  I2IP.S8.S32.SAT R94, R11, R6, RZ ;  /* 0x000000060b5e7239 */ /* 0x000fe200000014ff */
[----:B------:R-:W-:Y:S01]  /*6620*/  IMAD R9, R83, R82, R9 ;  /* 0x0000005253097224 */ /* 0x000fe200078e0209 */
[C---:B------:R-:W-:Y:S01]  /*6630*/  PRMT R83, R91.reuse, 0x8880, RZ ;  /* 0x000088805b537816 */ /* 0x040fe200000000ff */
[----:B------:R-:W-:Y:S01]  /*6640*/  IMAD.U32 R84, R91, 0x10000, RZ ;  /* 0x000100005b547824 */ /* 0x000fe200078e00ff */
[----:B------:R-:W-:Y:S01]  /*6650*/  I2IP.S8.S32.SAT R93, R5, R4, R94 ;  /* 0x00000004055d7239 */ /* 0x000fe2000000145e */
[C---:B------:R-:W-:Y:S01]  /*6660*/  IMAD R15, R78.reuse, R15, RZ ;  /* 0x0000000f4e0f7224 */ /* 0x040fe200078e02ff */
[----:B------:R-:W-:Y:S01]  /*6670*/  SHF.R.S32.HI R81, RZ, 0x18, R90 ;  /* 0x00000018ff517819 */ /* 0x000fe2000001145a */
[----:B------:R-:W-:Y:S01]  /*6680*/  IMAD R10, R85, R82, R10 ;  /* 0x00000052550a7224 */ /* 0x000fe200078e020a */
[----:B------:R-:W-:Y:S01]  /*6690*/  SHF.R.S32.HI R84, RZ, 0x18, R84 ;  /* 0x00000018ff547819 */ /* 0x000fe20000011454 */
[C---:B------:R-:W-:Y:S01]  /*66a0*/  IMAD R12, R78.reuse, R16, RZ ;  /* 0x000000104e0c7224 */ /* 0x040fe200078e02ff */
[----:B------:R-:W-:Y:S01]  /*66b0*/  SHF.L.U32 R85, R91, 0x8, RZ ;  /* 0x000000085b557819 */ /* 0x000fe200000006ff */
[----:B------:R-:W-:Y:S02]  /*66c0*/  IMAD R13, R78, R17, RZ ;  /* 0x000000114e0d7224 */ /* 0x000fe400078e02ff */
[----:B------:R-:W-:Y:S01]  /*66d0*/  IMAD R15, R81, R82, R15 ;  /* 0x00000052510f7224 */ /* 0x000fe200078e020f */
[----:B------:R-:W-:Y:S01]  /*66e0*/  PRMT R81, R96, 0x8880, RZ ;  /* 0x0000888060517816 */ /* 0x000fe200000000ff */
[----:B------:R-:W-:Y:S01]  /*66f0*/  IMAD R14, R78, R18, RZ ;  /* 0x000000124e0e7224 */ /* 0x000fe200078e02ff */
[----:B------:R-:W-:Y:S01]  /*6700*/  SHF.R.S32.HI R85, RZ, 0x18, R85 ;  /* 0x00000018ff557819 */ /* 0x000fe20000011455 */
[----:B------:R-:W-:Y:S01]  /*6710*/  IMAD R12, R83, R82, R12 ;  /* 0x00000052530c7224 */ /* 0x000fe200078e020c */
[----:B------:R-:W-:Y:S01]  /*6720*/  I2IP.S8.S32.SAT R94, R15, R10, RZ ;  /* 0x0000000a0f5e7239 */ /* 0x000fe200000014ff */
[----:B------:R-:W-:Y:S01]  /*6730*/  IMAD R13, R84, R82, R13 ;  /* 0x00000052540d7224 */ /* 0x000fe200078e020d */
[----:B------:R-:W-:Y:S01]  /*6740*/  SHF.L.U32 R83, R96, 0x10, RZ ;  /* 0x0000001060537819 */ /* 0x000fe200000006ff */
[C---:B------:R-:W-:Y:S01]  /*6750*/  IMAD R19, R78.reuse, R19, RZ ;  /* 0x000000134e137224 */ /* 0x040fe200078e02ff */
[----:B------:R-:W-:Y:S01]  /*6760*/  I2IP.S8.S32.SAT R94, R9, R8, R94 ;  /* 0x00000008095e7239 */ /* 0x000fe2000000145e */
[----:B------:R-:W-:Y:S01]  /*6770*/  IMAD R14, R85, R82, R14 ;  /* 0x00000052550e7224 */ /* 0x000fe200078e020e */
[----:B------:R-:W-:Y:S01]  /*6780*/  SHF.R.S32.HI R83, RZ, 0x18, R83 ;  /* 0x00000018ff537819 */ /* 0x000fe20000011453 */
[C---:B------:R-:W-:Y:S01]  /*6790*/  IMAD R16, R78.reuse, R20, RZ ;  /* 0x000000144e107224 */ /* 0x040fe200078e02ff */
[----:B------:R-:W-:Y:S01]  /*67a0*/  SHF.L.U32 R84, R97, 0x10, RZ ;  /* 0x0000001061547819 */ /* 0x000fe200000006ff */
[----:B------:R-:W-:Y:S01]  /*67b0*/  IMAD R17, R78, R21, RZ ;  /* 0x000000154e117224 */ /* 0x000fe200078e02ff */
[----:B------:R-:W-:Y:S01]  /*67c0*/  SHF.L.U32 R85, R96, 0x8, RZ ;  /* 0x0000000860557819 */ /* 0x000fe200000006ff */
[----:B------:R-:W-:Y:S01]  /*67d0*/  IMAD R19, R86, R82, R19 ;  /* 0x0000005256137224 */ /* 0x000fe200078e0213 */
[----:B------:R-:W-:Y:S01]  /*67e0*/  SHF.R.S32.HI R84, RZ, 0x18, R84 ;  /* 0x00000018ff547819 */ /* 0x000fe20000011454 */
[C---:B------:R-:W-:Y:S01]  /*67f0*/  IMAD R18, R78.reuse, R22, RZ ;  /* 0x000000164e127224 */ /* 0x040fe200078e02ff */
[----:B------:R-:W-:Y:S01]  /*6800*/  SHF.R.S32.HI R85, RZ, 0x18, R85 ;  /* 0x00000018ff557819 */ /* 0x000fe20000011455 */
[----:B------:R-:W-:Y:S01]  /*6810*/  IMAD R16, R81, R82, R16 ;  /* 0x0000005251107224 */ /* 0x000fe200078e0210 */
[----:B------:R-:W-:Y:S01]  /*6820*/  I2IP.S8.S32.SAT R95, R19, R14, RZ ;  /* 0x0000000e135f7239 */ /* 0x000fe200000014ff */
[-C--:B------:R-:W-:Y:S01]  /*6830*/  IMAD R17, R83, R82.reuse, R17 ;  /* 0x0000005253117224 */ /* 0x080fe200078e0211 */
[----:B------:R-:W-:Y:S01]  /*6840*/  PRMT R83, R97, 0x8880, RZ ;  /* 0x0000888061537816 */ /* 0x000fe200000000ff */
[C---:B------:R-:W-:Y:S01]  /*6850*/  IMAD R23, R78.reuse, R23, RZ ;  /* 0x000000174e177224 */ /* 0x040fe200078e02ff */
[----:B------:R-:W-:Y:S01]  /*6860*/  SHF.R.S32.HI R81, RZ, 0x18, R96 ;  /* 0x00000018ff517819 */ /* 0x000fe20000011460 */
[----:B------:R-:W-:Y:S01]  /*6870*/  IMAD R18, R85, R82, R18 ;  /* 0x0000005255127224 */ /* 0x000fe200078e0212 */
[----:B------:R-:W-:Y:S01]  /*6880*/  SHF.L.U32 R85, R97, 0x8, RZ ;  /* 0x0000000861557819 */ /* 0x000fe200000006ff */
[C---:B------:R-:W-:Y:S01]  /*6890*/  IMAD R20, R78.reuse, R24, RZ ;  /* 0x000000184e147224 */ /* 0x040fe200078e02ff */
[----:B------:R-:W-:Y:S01]  /*68a0*/  I2IP.S8.S32.SAT R95, R13, R12, R95 ;  /* 0x0000000c0d5f7239 */ /* 0x000fe2000000145f */
[----:B------:R-:W-:Y:S01]  /*68b0*/  IMAD R21, R78, R25, RZ ;  /* 0x000000194e157224 */ /* 0x000fe200078e02ff */
[----:B------:R-:W-:Y:S01]  /*68c0*/  SHF.R.S32.HI R85, RZ, 0x18, R85 ;  /* 0x00000018ff557819 */ /* 0x000fe20000011455 */
[----:B------:R-:W-:Y:S01]  /*68d0*/  IMAD R23, R81, R82, R23 ;  /* 0x0000005251177224 */ /* 0x000fe200078e0217 */
[----:B------:R-:W-:Y:S01]  /*68e0*/  PRMT R81, R98, 0x8880, RZ ;  /* 0x0000888062517816 */ /* 0x000fe200000000ff */
[----:B------:R-:W-:Y:S01]  /*68f0*/  IMAD R22, R78, R26, RZ ;  /* 0x0000001a4e167224 */ /* 0x000fe200078e02ff */
[----:B------:R1:W-:Y:S01]  /*6900*/  STS.128 [R155+UR49+0x8200], R92 ;  /* 0x0082005c9b007988 */ /* 0x0003e20008000c31 */
[----:B------:R-:W-:Y:S01]  /*6910*/  IMAD R20, R83, R82, R20 ;  /* 0x0000005253147224 */ /* 0x000fe200078e0214 */
[----:B------:R-:W-:Y:S01]  /*6920*/  I2IP.S8.S32.SAT R112, R23, R18, RZ ;  /* 0x0000001217707239 */ /* 0x000fe200000014ff */
[----:B------:R-:W-:Y:S01]  /*6930*/  IMAD R21, R84, R82, R21 ;  /* 0x0000005254157224 */ /* 0x000fe200078e0215 */
[----:B------:R-:W-:Y:S01]  /*6940*/  SHF.R.S32.HI R86, RZ, 0x18, R97 ;  /* 0x00000018ff567819 */ /* 0x000fe20000011461 */
[----:B------:R-:W-:Y:S01]  /*6950*/  IMAD.U32 R83, R98, 0x10000, RZ ;  /* 0x0001000062537824 */ /* 0x000fe200078e00ff */
[----:B------:R-:W-:Y:S01]  /*6960*/  I2IP.S8.S32.SAT R112, R17, R16, R112 ;  /* 0x0000001011707239 */ /* 0x000fe20000001470 */
[----:B------:R-:W-:Y:S01]  /*6970*/  IMAD R27, R78, R27, RZ ;  /* 0x0000001b4e1b7224 */ /* 0x000fe200078e02ff */
[----:B------:R-:W-:Y:S01]  /*6980*/  SHF.L.U32 R84, R99, 0x10, RZ ;  /* 0x0000001063547819 */ /* 0x000fe200000006ff */
[----:B------:R-:W-:Y:S01]  /*6990*/  IMAD R22, R85, R82, R22 ;  /* 0x0000005255167224 */ /* 0x000fe200078e0216 */
[----:B------:R-:W-:Y:S01]  /*69a0*/  SHF.L.U32 R85, R98, 0x8, RZ ;  /* 0x0000000862557819 */ /* 0x000fe200000006ff */
[C---:B------:R-:W-:Y:S01]  /*69b0*/  IMAD R24, R78.reuse, R28, RZ ;  /* 0x0000001c4e187224 */ /* 0x040fe200078e02ff */
[----:B------:R-:W-:Y:S01]  /*69c0*/  SHF.R.S32.HI R83, RZ, 0x18, R83 ;  /* 0x00000018ff537819 */ /* 0x000fe20000011453 */
[----:B------:R-:W-:Y:S01]  /*69d0*/  IMAD R25, R78, R29, RZ ;  /* 0x0000001d4e197224 */ /* 0x000fe200078e02ff */
[----:B------:R-:W-:Y:S01]  /*69e0*/  SHF.R.S32.HI R84, RZ, 0x18, R84 ;  /* 0x00000018ff547819 */ /* 0x000fe20000011454 */
[----:B------:R-:W-:Y:S01]  /*69f0*/  IMAD R27, R86, R82, R27 ;  /* 0x00000052561b7224 */ /* 0x000fe200078e021b */
[----:B------:R-:W-:Y:S01]  /*6a00*/  SHF.R.S32.HI R85, RZ, 0x18, R85 ;  /* 0x00000018ff557819 */ /* 0x000fe20000011455 */
[C---:B------:R-:W-:Y:S01]  /*6a10*/  IMAD R26, R78.reuse, R30, RZ ;  /* 0x0000001e4e1a7224 */ /* 0x040fe200078e02ff */
[----:B------:R-:W-:Y:S01]  /*6a20*/  SHF.R.S32.HI R86, RZ, 0x18, R99 ;  /* 0x00000018ff567819 */ /* 0x000fe20000011463 */
[----:B------:R-:W-:Y:S01]  /*6a30*/  IMAD R24, R81, R82, R24 ;  /* 0x0000005251187224 */ /* 0x000fe200078e0218 */
[----:B------:R-:W-:Y:S01]  /*6a40*/  I2IP.S8.S32.SAT R113, R27, R22, RZ ;  /* 0x000000161b717239 */ /* 0x000fe200000014ff */
[----:B------:R-:W-:Y:S01]  /*6a50*/  IMAD R25, R83, R82, R25 ;  /* 0x0000005253197224 */ /* 0x000fe200078e0219 */
[----:B------:R-:W-:Y:S01]  /*6a60*/  SHF.R.S32.HI R81, RZ, 0x18, R98 ;  /* 0x00000018ff517819 */ /* 0x000fe20000011462 */
[C---:B------:R-:W-:Y:S01]  /*6a70*/  IMAD R31, R78.reuse, R31, RZ ;  /* 0x0000001f4e1f7224 */ /* 0x040fe200078e02ff */
[----:B------:R-:W-:Y:S01]  /*6a80*/  I2IP.S8.S32.SAT R113, R21, R20, R113 ;  /* 0x0000001415717239 */ /* 0x000fe20000001471 */
[----:B------:R-:W-:Y:S01]  /*6a90*/  IMAD R26, R85, R82, R26 ;  /* 0x00000052551a7224 */ /* 0x000fe200078e021a */
[C---:B------:R-:W-:Y:S01]  /*6aa0*/  PRMT R83, R99.reuse, 0x8880, RZ ;  /* 0x0000888063537816 */ /* 0x040fe200000000ff */
[C---:B------:R-:W-:Y:S01]  /*6ab0*/  IMAD R28, R78.reuse, R32, RZ ;  /* 0x000000204e1c7224 */ /* 0x040fe200078e02ff */
[----:B------:R-:W-:Y:S01]  /*6ac0*/  SHF.L.U32 R85, R99, 0x8, RZ ;  /* 0x0000000863557819 */ /* 0x000fe200000006ff */
[C---:B------:R-:W-:Y:S02]  /*6ad0*/  IMAD R29, R78.reuse, R33, RZ ;  /* 0x000000214e1d7224 */ /* 0x040fe400078e02ff */
[----:B------:R-:W-:Y:S01]  /*6ae0*/  IMAD R31, R81, R82, R31 ;  /* 0x00000052511f7224 */ /* 0x000fe200078e021f */
[----:B------:R-:W-:Y:S01]  /*6af0*/  SHF.R.S32.HI R85, RZ, 0x18, R85 ;  /* 0x00000018ff557819 */ /* 0x000fe20000011455 */
[----:B------:R-:W-:Y:S01]  /*6b00*/  IMAD R30, R78, R34, RZ ;  /* 0x000000224e1e7224 */ /* 0x000fe200078e02ff */
[----:B------:R-:W-:Y:S01]  /*6b10*/  PRMT R81, R104, 0x8880, RZ ;  /* 0x0000888068517816 */ /* 0x000fe200000000ff */
[----:B------:R-:W-:Y:S01]  /*6b20*/  IMAD R28, R83, R82, R28 ;  /* 0x00000052531c7224 */ /* 0x000fe200078e021c */
[----:B------:R-:W-:Y:S01]  /*6b30*/  I2IP.S8.S32.SAT R114, R31, R26, RZ ;  /* 0x0000001a1f727239 */ /* 0x000fe200000014ff */
[----:B------:R-:W-:Y:S01]  /*6b40*/  IMAD R29, R84, R82, R29 ;  /* 0x00000052541d7224 */ /* 0x000fe200078e021d */
[----:B------:R-:W-:Y:S01]  /*6b50*/  SHF.L.U32 R83, R104, 0x10, RZ ;  /* 0x0000001068537819 */ /* 0x000fe200000006ff */
[----:B------:R-:W-:Y:S01]  /*6b60*/  IMAD R35, R78, R35, RZ ;  /* 0x000000234e237224 */ /* 0x000fe200078e02ff */
[----:B------:R-:W-:Y:S01]  /*6b70*/  I2IP.S8.S32.SAT R114, R25, R24, R114 ;  /* 0x0000001819727239 */ /* 0x000fe20000001472 */
[----:B------:R-:W-:Y:S01]  /*6b80*/  IMAD R30, R85, R82, R30 ;  /* 0x00000052551e7224 */ /* 0x000fe200078e021e */
[----:B------:R-:W-:Y:S01]  /*6b90*/  SHF.L.U32 R85, R104, 0x8, RZ ;  /* 0x0000000868557819 */ /* 0x000fe200000006ff */
[C---:B------:R-:W-:Y:S01]  /*6ba0*/  IMAD R32, R78.reuse, R36, RZ ;  /* 0x000000244e207224 */ /* 0x040fe200078e02ff */
[----:B------:R-:W-:Y:S01]  /*6bb0*/  SHF.R.S32.HI R83, RZ, 0x18, R83 ;  /* 0x00000018ff537819 */ /* 0x000fe20000011453 */
[----:B------:R-:W-:Y:S01]  /*6bc0*/  IMAD R33, R78, R37, RZ ;  /* 0x000000254e217224 */ /* 0x000fe200078e02ff */
[----:B------:R-:W-:Y:S01]  /*6bd0*/  SHF.R.S32.HI R85, RZ, 0x18, R85 ;  /* 0x00000018ff557819 */ /* 0x000fe20000011455 */
[----:B------:R-:W-:Y:S01]  /*6be0*/  IMAD R35, R86, R82, R35 ;  /* 0x0000005256237224 */ /* 0x000fe200078e0223 */
[----:B------:R-:W-:Y:S01]  /*6bf0*/  PRMT R84, R105, 0x8880, RZ ;  /* 0x0000888069547816 */ /* 0x000fe200000000ff */
[----:B------:R-:W-:Y:S01]  /*6c00*/  IMAD R34, R78, R38, RZ ;  /* 0x000000264e227224 */ /* 0x000fe200078e02ff */
[----:B------:R-:W-:Y:S01]  /*6c10*/  SHF.L.U32 R86, R108, 0x10, RZ ;  /* 0x000000106c567819 */ /* 0x000fe200000006ff */
[----:B------:R-:W-:Y:S01]  /*6c20*/  IMAD R32, R81, R82, R32 ;  /* 0x0000005251207224 */ /* 0x000fe200078e0220 */
[----:B------:R-:W-:Y:S01]  /*6c30*/  SHF.R.S32.HI R81, RZ, 0x18, R104 ;  /* 0x00000018ff517819 */ /* 0x000fe20000011468 */
[C---:B------:R-:W-:Y:S01]  /*6c40*/  IMAD R39, R78.reuse, R39, RZ ;  /* 0x000000274e277224 */ /* 0x040fe200078e02ff */
[----:B------:R-:W-:Y:S01]  /*6c50*/  I2IP.S8.S32.SAT R115, R35, R30, RZ ;  /* 0x0000001e23737239 */ /* 0x000fe200000014ff */
[-C--:B------:R-:W-:Y:S02]  /*6c60*/  IMAD R33, R83, R82.reuse, R33 ;  /* 0x0000005253217224 */ /* 0x080fe400078e0221 */
[----:B------:R-:W-:Y:S01]  /*6c70*/  IMAD R34, R85, R82, R34 ;  /* 0x0000005255227224 */ /* 0x000fe200078e0222 */
[----:B------:R-:W-:Y:S01]  /*6c80*/  I2IP.S8.S32.SAT R115, R29, R28, R115 ;  /* 0x0000001c1d737239 */ /* 0x000fe20000001473 */
[C---:B------:R-:W-:Y:S01]  /*6c90*/  IMAD.U32 R83, R105.reuse, 0x10000, RZ ;  /* 0x0001000069537824 */ /* 0x040fe200078e00ff */
[----:B------:R-:W-:Y:S01]  /*6ca0*/  SHF.L.U32 R85, R105, 0x8, RZ ;  /* 0x0000000869557819 */ /* 0x000fe200000006ff */
[----:B------:R-:W-:Y:S01]  /*6cb0*/  IMAD R39, R81, R82, R39 ;  /* 0x0000005251277224 */ /* 0x000fe200078e0227 */
[----:B------:R-:W-:Y:S01]  /*6cc0*/  MOV R81, R84 ;  /* 0x0000005400517202 */ /* 0x000fe20000000f00 */
[C---:B------:R-:W-:Y:S01]  /*6cd0*/  IMAD R36, R78.reuse, R40, RZ ;  /* 0x000000284e247224 */ /* 0x040fe200078e02ff */
[----:B------:R-:W-:Y:S01]  /*6ce0*/  SHF.R.S32.HI R83, RZ, 0x18, R83 ;  /* 0x00000018ff537819 */ /* 0x000fe20000011453 */
[C---:B------:R-:W-:Y:S01]  /*6cf0*/  IMAD R37, R78.reuse, R41, RZ ;  /* 0x000000294e257224 */ /* 0x040fe200078e02ff */
[----:B------:R-:W-:Y:S01]  /*6d00*/  SHF.R.S32.HI R85, RZ, 0x18, R85 ;  /* 0x00000018ff557819 */ /* 0x000fe20000011455 */
[C---:B------:R-:W-:Y:S01]  /*6d10*/  IMAD R38, R78.reuse, R42, RZ ;  /* 0x0000002a4e267224 */ /* 0x040fe200078e02ff */
[----:B------:R1:W-:Y:S01]  /*6d20*/  STS.128 [R175+0x8200], R112 ;  /* 0x00820070af007388 */ /* 0x0003e20000000c00 */
[----:B------:R-:W-:Y:S01]  /*6d30*/  IMAD R36, R81, R82, R36 ;  /* 0x0000005251247224 */ /* 0x000fe200078e0224 */
[----:B------:R-:W-:Y:S01]  /*6d40*/  I2IP.S8.S32.SAT R120, R39, R34, RZ ;  /* 0x0000002227787239 */ /* 0x000fe200000014ff */
[-C--:B------:R-:W-:Y:S01]  /*6d50*/  IMAD R37, R83, R82.reuse, R37 ;  /* 0x0000005253257224 */ /* 0x080fe200078e0225 */
[----:B------:R-:W-:Y:S01]  /*6d60*/  SHF.R.S32.HI R84, RZ, 0x18, R105 ;  /* 0x00000018ff547819 */ /* 0x000fe20000011469 */
[----:B------:R-:W-:Y:S01]  /*6d70*/  IMAD R43, R78, R43, RZ ;  /* 0x0000002b4e2b7224 */ /* 0x000fe200078e02ff */
[C---:B------:R-:W-:Y:S01]  /*6d80*/  SHF.L.U32 R83, R106.reuse, 0x10, RZ ;  /* 0x000000106a537819 */ /* 0x040fe200000006ff */
[----:B------:R-:W-:Y:S01]  /*6d90*/  IMAD R38, R85, R82, R38 ;  /* 0x0000005255267224 */ /* 0x000fe200078e0226 */
[----:B------:R-:W-:Y:S01]  /*6da0*/  PRMT R81, R106, 0x8880, RZ ;  /* 0x000088806a517816 */ /* 0x000fe200000000ff */
[----:B------:R-:W-:Y:S01]  /*6db0*/  IMAD R40, R78, R44, RZ ;  /* 0x0000002c4e287224 */ /* 0x000fe200078e02ff */
[----:B------:R-:W-:Y:S01]  /*6dc0*/  SHF.L.U32 R85, R106, 0x8, RZ ;  /* 0x000000086a557819 */ /* 0x000fe200000006ff */
[----:B------:R-:W-:Y:S01]  /*6dd0*/  IMAD R41, R78, R45, RZ ;  /* 0x0000002d4e297224 */ /* 0x000fe200078e02ff */
[----:B------:R-:W-:Y:S01]  /*6de0*/  SHF.R.S32.HI R83, RZ, 0x18, R83 ;  /* 0x00000018ff537819 */ /* 0x000fe20000011453 */
[----:B------:R-:W-:Y:S01]  /*6df0*/  IMAD R43, R84, R82, R43 ;  /* 0x00000052542b7224 */ /* 0x000fe200078e022b */
[----:B------:R-:W-:Y:S01]  /*6e00*/  SHF.R.S32.HI R85, RZ, 0x18, R85 ;  /* 0x00000018ff557819 */ /* 0x000fe20000011455 */
[C---:B------:R-:W-:Y:S01]  /*6e10*/  IMAD R42, R78.reuse, R46, RZ ;  /* 0x0000002e4e2a7224 */ /* 0x040fe200078e02ff */
[----:B------:R-:W-:Y:S01]  /*6e20*/  I2IP.S8.S32.SAT R120, R33, R32, R120 ;  /* 0x0000002021787239 */ /* 0x000fe20000001478 */
[----:B------:R-:W-:Y:S01]  /*6e30*/  IMAD R40, R81, R82, R40 ;  /* 0x0000005251287224 */ /* 0x000fe200078e0228 */
[----:B------:R-:W-:Y:S01]  /*6e40*/  SHF.R.S32.HI R84, RZ, 0x18, R106 ;  /* 0x00000018ff547819 */ /* 0x000fe2000001146a */
[----:B------:R-:W-:Y:S01]  /*6e50*/  IMAD R47, R78, R47, RZ ;  /* 0x0000002f4e2f7224 */ /* 0x000fe200078e02ff */
[----:B------:R-:W-:Y:S01]  /*6e60*/  I2IP.S8.S32.SAT R121, R43, R38, RZ ;  /* 0x000000262b797239 */ /* 0x000fe200000014ff */
[-C--:B------:R-:W-:Y:S01]  /*6e70*/  IMAD R41, R83, R82.reuse, R41 ;  /* 0x0000005253297224 */ /* 0x080fe200078e0229 */
[----:B------:R-:W-:Y:S01]  /*6e80*/  PRMT R81, R107, 0x8880, RZ ;  /* 0x000088806b517816 */ /* 0x000fe200000000ff */
[-C--:B------:R-:W-:Y:S01]  /*6e90*/  IMAD R42, R85, R82.reuse, R42 ;  /* 0x00000052552a7224 */ /* 0x080fe200078e022a */
[----:B------:R-:W-:Y:S01]  /*6ea0*/  SHF.L.U32 R83, R107, 0x10, RZ ;  /* 0x000000106b537819 */ /* 0x000fe200000006ff */
[----:B------:R-:W-:Y:S01]  /*6eb0*/  IMAD R47, R84, R82, R47 ;  /* 0x00000052542f7224 */ /* 0x000fe200078e022f */
[----:B------:R-:W-:Y:S01]  /*6ec0*/  I2IP.S8.S32.SAT R121, R37, R36, R121 ;  /* 0x0000002425797239 */ /* 0x000fe20000001479 */
[C---:B------:R-:W-:Y:S01]  /*6ed0*/  IMAD R44, R78.reuse, R48, RZ ;  /* 0x000000304e2c7224 */ /* 0x040fe200078e02ff */
[----:B------:R-:W-:Y:S01]  /*6ee0*/  SHF.R.S32.HI R83, RZ, 0x18, R83 ;  /* 0x00000018ff537819 */ /* 0x000fe20000011453 */
[----:B------:R-:W-:Y:S01]  /*6ef0*/  IMAD.SHL.U32 R84, R107, 0x100, RZ ;  /* 0x000001006b547824 */ /* 0x000fe200078e00ff */
[----:B------:R-:W-:Y:S01]  /*6f00*/  I2IP.S8.S32.SAT R122, R47, R42, RZ ;  /* 0x0000002a2f7a7239 */ /* 0x000fe200000014ff */
[----:B------:R-:W-:Y:S01]  /*6f10*/  IMAD R45, R78, R49, RZ ;  /* 0x000000314e2d7224 */ /* 0x000fe200078e02ff */
[----:B------:R-:W-:Y:S01]  /*6f20*/  PRMT R85, R108, 0x8880, RZ ;  /* 0x000088806c557816 */ /* 0x000fe200000000ff */
[----:B------:R-:W-:Y:S01]  /*6f30*/  IMAD R44, R81, R82, R44 ;  /* 0x00000052512c7224 */ /* 0x000fe200078e022c */
[----:B------:R-:W-:Y:S01]  /*6f40*/  SHF.R.S32.HI R81, RZ, 0x18, R84 ;  /* 0x00000018ff517819 */ /* 0x000fe20000011454 */
[C---:B------:R-:W-:Y:S01]  /*6f50*/  IMAD R46, R78.reuse, R50, RZ ;  /* 0x000000324e2e7224 */ /* 0x040fe200078e02ff */
[----:B------:R-:W-:Y:S01]  /*6f60*/  I2IP.S8.S32.SAT R122, R41, R40, R122 ;  /* 0x00000028297a7239 */ /* 0x000fe2000000147a */
[----:B------:R-:W-:Y:S01]  /*6f70*/  IMAD R45, R83, R82, R45 ;  /* 0x00000052532d7224 */ /* 0x000fe200078e022d */
[----:B------:R-:W-:Y:S01]  /*6f80*/  SHF.R.S32.HI R83, RZ, 0x18, R107 ;  /* 0x00000018ff537819 */ /* 0x000fe2000001146b */
[----:B------:R-:W-:Y:S01]  /*6f90*/  IMAD R51, R78, R51, RZ ;  /* 0x000000334e337224 */ /* 0x000fe200078e02ff */
[----:B------:R-:W-:Y:S01]  /*6fa0*/  SHF.L.U32 R84, R108, 0x8, RZ ;  /* 0x000000086c547819 */ /* 0x000fe200000006ff */
[C---:B------:R-:W-:Y:S02]  /*6fb0*/  IMAD R48, R78.reuse, R52, RZ ;  /* 0x000000344e307224 */ /* 0x040fe400078e02ff */
[-C--:B------:R-:W-:Y:S01]  /*6fc0*/  IMAD R46, R81, R82.reuse, R46 ;  /* 0x00000052512e7224 */ /* 0x080fe200078e022e */
[----:B------:R-:W-:Y:S01]  /*6fd0*/  SHF.R.S32.HI R81, RZ, 0x18, R86 ;  /* 0x00000018ff517819 */ /* 0x000fe20000011456 */
[C---:B------:R-:W-:Y:S01]  /*6fe0*/  IMAD R49, R78.reuse, R53, RZ ;  /* 0x000000354e317224 */ /* 0x040fe200078e02ff */
[----:B------:R-:W-:Y:S01]  /*6ff0*/  SHF.R.S32.HI R86, RZ, 0x18, R111 ;  /* 0x00000018ff567819 */ /* 0x000fe2000001146f */
[----:B------:R-:W-:Y:S01]  /*7000*/  IMAD R51, R83, R82, R51 ;  /* 0x0000005253337224 */ /* 0x000fe200078e0233 */
[----:B------:R-:W-:Y:S01]  /*7010*/  SHF.R.S32.HI R83, RZ, 0x18, R84 ;  /* 0x00000018ff537819 */ /* 0x000fe20000011454 */
[C---:B------:R-:W-:Y:S01]  /*7020*/  IMAD R50, R78.reuse, R54, RZ ;  /* 0x000000364e327224 */ /* 0x040fe200078e02ff */
[----:B------:R-:W-:Y:S01]  /*7030*/  SHF.R.S32.HI R84, RZ, 0x18, R108 ;  /* 0x00000018ff547819 */ /* 0x000fe2000001146c */
[----:B------:R-:W-:Y:S01]  /*7040*/  IMAD R48, R85, R82, R48 ;  /* 0x0000005255307224 */ /* 0x000fe200078e0230 */
[----:B------:R-:W-:Y:S01]  /*7050*/  I2IP.S8.S32.SAT R123, R51, R46, RZ ;  /* 0x0000002e337b7239 */ /* 0x000fe200000014ff */
[C---:B------:R-:W-:Y:S01]  /*7060*/  IMAD R55, R78.reuse, R55, RZ ;  /* 0x000000374e377224 */ /* 0x040fe200078e02ff */
[----:B------:R-:W-:Y:S01]  /*7070*/  SHF.L.U32 R85, R109, 0x10, RZ ;  /* 0x000000106d557819 */ /* 0x000fe200000006ff */
[----:B------:R-:W-:Y:S01]  /*7080*/  IMAD R49, R81, R82, R49 ;  /* 0x0000005251317224 */ /* 0x000fe200078e0231 */
[----:B------:R-:W-:Y:S01]  /*7090*/  PRMT R81, R109, 0x8880, RZ ;  /* 0x000088806d517816 */ /* 0x000fe200000000ff */
[----:B------:R-:W-:Y:S01]  /*70a0*/  IMAD R52, R78, R56, RZ ;  /* 0x000000384e347224 */ /* 0x000fe200078e02ff */
[----:B------:R-:W-:Y:S01]  /*70b0*/  I2IP.S8.S32.SAT R123, R45, R44, R123 ;  /* 0x0000002c2d7b7239 */ /* 0x000fe2000000147b */
[-C--:B------:R-:W-:Y:S01]  /*70c0*/  IMAD R50, R83, R82.reuse, R50 ;  /* 0x0000005253327224 */ /* 0x080fe200078e0232 */
[----:B------:R-:W-:Y:S01]  /*70d0*/  SHF.R.S32.HI R83, RZ, 0x18, R85 ;  /* 0x00000018ff537819 */ /* 0x000fe20000011455 */
[-C--:B------:R-:W-:Y:S01]  /*70e0*/  IMAD R55, R84, R82.reuse, R55 ;  /* 0x0000005254377224 */ /* 0x080fe200078e0237 */
[----:B------:R-:W-:Y:S01]  /*70f0*/  PRMT R85, R110, 0x8880, RZ ;  /* 0x000088806e557816 */ /* 0x000fe200000000ff */
[----:B------:R-:W-:Y:S01]  /*7100*/  IMAD R52, R81, R82, R52 ;  /* 0x0000005251347224 */ /* 0x000fe200078e0234 */
[----:B------:R-:W-:Y:S01]  /*7110*/  SHF.L.U32 R81, R109, 0x8, RZ ;  /* 0x000000086d517819 */ /* 0x000fe200000006ff */
[C---:B------:R-:W-:Y:S01]  /*7120*/  IMAD R53, R78.reuse, R57, RZ ;  /* 0x000000394e357224 */ /* 0x040fe200078e02ff */
[----:B------:R1:W-:Y:S01]  /*7130*/  STS.128 [R174+0x8200], R120 ;  /* 0x00820078ae007388 */ /* 0x0003e20000000c00 */
[----:B------:R-:W-:Y:S01]  /*7140*/  IMAD R54, R78, R58, RZ ;  /* 0x0000003a4e367224 */ /* 0x000fe200078e02ff */
[----:B------:R-:W-:Y:S01]  /*7150*/  SHF.R.S32.HI R81, RZ, 0x18, R81 ;  /* 0x00000018ff517819 */ /* 0x000fe20000011451 */
[----:B------:R-:W-:Y:S01]  /*7160*/  IMAD R53, R83, R82, R53 ;  /* 0x0000005253357224 */ /* 0x000fe200078e0235 */
[----:B------:R-:W-:Y:S01]  /*7170*/  SHF.L.U32 R84, R110, 0x10, RZ ;  /* 0x000000106e547819 */ /* 0x000fe200000006ff */
[C---:B------:R-:W-:Y:S01]  /*7180*/  IMAD R59, R78.reuse, R59, RZ ;  /* 0x0000003b4e3b7224 */ /* 0x040fe200078e02ff */
[----:B------:R-:W-:Y:S01]  /*7190*/  SHF.R.S32.HI R83, RZ, 0x18, R109 ;  /* 0x00000018ff537819 */ /* 0x000fe2000001146d */
[C---:B------:R-:W-:Y:S01]  /*71a0*/  IMAD R56, R78.reuse, R60, RZ ;  /* 0x0000003c4e387224 */ /* 0x040fe200078e02ff */
[----:B------:R-:W-:Y:S01]  /*71b0*/  I2IP.S8.S32.SAT R124, R55, R50, RZ ;  /* 0x00000032377c7239 */ /* 0x000fe200000014ff */
[----:B------:R-:W-:Y:S01]  /*71c0*/  IMAD R54, R81, R82, R54 ;  /* 0x0000005251367224 */ /* 0x000fe200078e0236 */
[----:B------:R-:W-:Y:S01]  /*71d0*/  SHF.R.S32.HI R84, RZ, 0x18, R84 ;  /* 0x00000018ff547819 */ /* 0x000fe20000011454 */
[----:B------:R-:W-:Y:S01]  /*71e0*/  IMAD R57, R78, R61, RZ ;  /* 0x0000003d4e397224 */ /* 0x000fe200078e02ff */
[----:B------:R-:W-:Y:S01]  /*71f0*/  I2IP.S8.S32.SAT R124, R49, R48, R124 ;  /* 0x00000030317c7239 */ /* 0x000fe2000000147c */
[-C--:B------:R-:W-:Y:S01]  /*7200*/  IMAD R59, R83, R82.reuse, R59 ;  /* 0x00000052533b7224 */ /* 0x080fe200078e023b */
[----:B------:R-:W-:Y:S01]  /*7210*/  PRMT R83, R111, 0x8880, RZ ;  /* 0x000088806f537816 */ /* 0x000fe200000000ff */
[-C--:B------:R-:W-:Y:S01]  /*7220*/  IMAD R56, R85, R82.reuse, R56 ;  /* 0x0000005255387224 */ /* 0x080fe200078e0238 */
[----:B------:R-:W-:Y:S01]  /*7230*/  SHF.R.S32.HI R81, RZ, 0x18, R110 ;  /* 0x00000018ff517819 */ /* 0x000fe2000001146e */
[----:B------:R-:W-:Y:S01]  /*7240*/  IMAD R57, R84, R82, R57 ;  /* 0x0000005254397224 */ /* 0x000fe200078e0239 */
[----:B------:R-:W-:Y:S01]  /*7250*/  I2IP.S8.S32.SAT R125, R59, R54, RZ ;  /* 0x000000363b7d7239 */ /* 0x000fe200000014ff */
[C---:B------:R-:W-:Y:S01]  /*7260*/  IMAD R58, R78.reuse, R62, RZ ;  /* 0x0000003e4e3a7224 */ /* 0x040fe200078e02ff */
[C---:B------:R-:W-:Y:S01]  /*7270*/  SHF.L.U32 R85, R111.reuse, 0x8, RZ ;  /* 0x000000086f557819 */ /* 0x040fe200000006ff */
[----:B------:R-:W-:Y:S01]  /*7280*/  IMAD.U32 R84, R111, 0x10000, RZ ;  /* 0x000100006f547824 */ /* 0x000fe200078e00ff */
[----:B------:R-:W-:Y:S01]  /*7290*/  I2IP.S8.S32.SAT R125, R53, R52, R125 ;  /* 0x00000034357d7239 */ /* 0x000fe2000000147d */
[C---:B------:R-:W-:Y:S01]  /*72a0*/  IMAD R63, R78.reuse, R63, RZ ;  /* 0x0000003f4e3f7224 */ /* 0x040fe200078e02ff */
[----:B------:R-:W-:Y:S01]  /*72b0*/  SHF.R.S32.HI R85, RZ, 0x18, R85 ;  /* 0x00000018ff557819 */ /* 0x000fe20000011455 */
[C---:B------:R-:W-:Y:S01]  /*72c0*/  IMAD R60, R78.reuse, R64, RZ ;  /* 0x000000404e3c7224 */ /* 0x040fe200078e02ff */
[----:B------:R-:W-:Y:S01]  /*72d0*/  SHF.R.S32.HI R84, RZ, 0x18, R84 ;  /* 0x00000018ff547819 */ /* 0x000fe20000011454 */
[-C--:B------:R-:W-:Y:S02]  /*72e0*/  IMAD R58, R87, R82.reuse, R58 ;  /* 0x00000052573a7224 */ /* 0x080fe400078e023a */
[C---:B------:R-:W-:Y:S02]  /*72f0*/  IMAD R61, R78.reuse, R65, RZ ;  /* 0x000000414e3d7224 */ /* 0x040fe400078e02ff */
[-C--:B------:R-:W-:Y:S02]  /*7300*/  IMAD R63, R81, R82.reuse, R63 ;  /* 0x00000052513f7224 */ /* 0x080fe400078e023f */
[----:B------:R-:W-:Y:S02]  /*7310*/  IMAD R60, R83, R82, R60 ;  /* 0x00000052533c7224 */ /* 0x000fe400078e023c */
[----:B------:R-:W-:Y:S01]  /*7320*/  IMAD R62, R78, R66, RZ ;  /* 0x000000424e3e7224 */ /* 0x000fe200078e02ff */
[----:B------:R-:W-:Y:S01]  /*7330*/  I2IP.S8.S32.SAT R126, R63, R58, RZ ;  /* 0x0000003a3f7e7239 */ /* 0x000fe200000014ff */
[----:B------:R-:W-:Y:S02]  /*7340*/  IMAD R61, R84, R82, R61 ;  /* 0x00000052543d7224 */ /* 0x000fe400078e023d */
[----:B------:R-:W-:Y:S01]  /*7350*/  IMAD R67, R78, R67, RZ ;  /* 0x000000434e437224 */ /* 0x000fe200078e02ff */
[----:B------:R-:W-:Y:S01]  /*7360*/  I2IP.S8.S32.SAT R126, R57, R56, R126 ;  /* 0x00000038397e7239 */ /* 0x000fe2000000147e */
[-C--:B------:R-:W-:Y:S02]  /*7370*/  IMAD R62, R85, R82.reuse, R62 ;  /* 0x00000052553e7224 */ /* 0x080fe400078e023e */
[----:B------:R-:W-:Y:S05]  /*7380*/  IMAD R67, R86, R82, R67 ;  /* 0x0000005256437224 */ /* 0x000fea00078e0243 */
[----:B------:R-:W-:Y:S04]  /*7390*/  I2IP.S8.S32.SAT R127, R67, R62, RZ ;  /* 0x0000003e437f7239 */ /* 0x000fe800000014ff */
[----:B------:R-:W-:Y:S05]  /*73a0*/  I2IP.S8.S32.SAT R127, R61, R60, R127 ;  /* 0x0000003c3d7f7239 */ /* 0x000fea000000147f */
[----:B------:R1:W-:Y:S01]  /*73b0*/  STS.128 [R173+0x8200], R124 ;  /* 0x0082007cad007388 */ /* 0x0003e20000000c00 */
[----:B------:R-:W-:Y:S01]  /*73c0*/  @!PT LDS RZ, [RZ] ;  /* 0x00000000fffff984 */ /* 0x000fe20000000800 */
[----:B------:R-:W-:Y:S01]  /*73d0*/  @!PT LDS RZ, [RZ] ;  /* 0x00000000fffff984 */ /* 0x000fe20000000800 */
[----:B------:R-:W-:Y:S01]  /*73e0*/  @!PT LDS RZ, [RZ] ;  /* 0x00000000fffff984 */ /* 0x000fe20000000800 */
[----:B------:R-:W-:Y:S01]  /*73f0*/  @!PT LDS RZ, [RZ] ;  /* 0x00000000fffff984 */ /* 0x000fe20000000800 */
[----:B------:R2:W-:Y:S07]  /*7400*/  MEMBAR.ALL.CTA ;  /* 0x0000000000007992 */ /* 0x0005ee0000008000 */
[----:B--2---:R-:W2:Y:S02]  /*7410*/  FENCE.VIEW.ASYNC.S ;  /* 0x00000000000073c6 */ /* 0x004ea40000000000 */
[----:B--2---:R-:W-:Y:S06]  /*7420*/  BAR.SYNC.DEFER_BLOCKING 0x1, 0x80 ;  /* 0x0042000000007b1d */ /* 0x004fec0000010000 */
[----:B------:R-:W-:Y:S05]  /*7430*/  @P0 BRA `(.L_x_116) ;  /* 0x0000000000280947 */ /* 0x000fea0003800000 */
[----:B------:R-:W-:Y:S02]  /*7440*/  UIADD3 UR4, UPT, UPT, UR49, 0x8200, URZ ;  /* 0x0000820031047890 */ /* 0x000fe4000fffe0ff */
[----:B------:R-:W-:Y:S01]  /*7450*/  UIADD3 UR6, UP0, UPT, UR52, 0x680, URZ ;  /* 0x0000068034067890 */ /* 0x000fe2000ff1e0ff */
[----:B------:R-:W-:Y:S03]  /*7460*/  UMOV UR43, UR36 ;  /* 0x00000024002b7c82 */ /* 0x000fe60008000000 */
[----:B------:R-:W-:Y:S01]  /*7470*/  MOV R168, UR4 ;  /* 0x0000000400a87c02 */ /* 0x000fe20008000f00 */
[----:B------:R-:W-:Y:S03]  /*7480*/  UIADD3.X UR7, UPT, UPT, URZ, UR53, URZ, UP0, !UPT ;  /* 0x00000035ff077290 */ /* 0x000fe600087fe4ff */
[----:B------:R-:W-:Y:S11]  /*7490*/  R2UR UR40, R168 ;  /* 0x00000000a82872ca */ /* 0x000ff600000e0000 */
[----:B------:R-:W-:Y:S02]  /*74a0*/  @!UPT UIADD3 URZ, UPT, UPT, URZ, URZ, URZ ;  /* 0x000000fffffff290 */ /* 0x000fe4000fffe0ff */
[----:B------:R2:W-:Y:S01]  /*74b0*/  UTMASTG.3D [UR40], [UR6] ;  /* 0x00000028060073b5 */ /* 0x0005e20008010000 */
[----:B------:R0:W-:Y:S01]  /*74c0*/  UTMACMDFLUSH ;  /* 0x00000000000079b7 */ /* 0x0001e20000000000 */
[----:B--2---:R-:W-:Y:S04]  /*74d0*/  DEPBAR.LE SB0, 0x1 ;  /* 0x000080400000791a */ /* 0x004fe80000000000 */
.L_x_116:
[----:B------:R-:W-:Y:S05]  /*74e0*/  BSYNC.RECONVERGENT B0 ;  /* 0x0000000000007941 */ /* 0x000fea0003800200 */
.L_x_115:
[----:B------:R-:W-:Y:S06]  /*74f0*/  BAR.SYNC.DEFER_BLOCKING 0x1, 0x80 ;  /* 0x0042000000007b1d */ /* 0x000fec0000010000 */
[----:B------:R-:W2:Y:S01]  /*7500*/  @P6 SYNCS.PHASECHK.TRANS64.TRYWAIT P0, [R117+URZ+0x50], R118 ;  /* 0x00005076750065a7 */ /* 0x000ea200080011ff */
[----:B------:R-:W-:Y:S01]  /*7510*/  BSSY B1, `(.L_x_117) ;  /* 0x0000023000017945 */ /* 0x000fe20003800000 */
[----:B--2---:R-:W-:Y:S03]  /*7520*/  @P6 SEL R100, RZ, 0x1, !P0 ;  /* 0x00000001ff646807 */ /* 0x004fe60004000000 */
[----:B------:R-:W-:Y:S05]  /*7530*/  @!P6 BRA `(.L_x_118) ;  /* 0x000000000080e947 */ /* 0x000fea0003800000 */
[----:B------:R-:W-:Y:S01]  /*7540*/  ISETP.NE.AND P1, PT, R101, RZ, PT ;  /* 0x000000ff6500720c */ /* 0x000fe20003f25270 */
[----:B------:R-:W-:Y:S01]  /*7550*/  BSSY B0, `(.L_x_119) ;  /* 0x000000a000007945 */ /* 0x000fe20003800000 */
[----:B------:R-:W-:Y:S11]  /*7560*/  ISETP.NE.AND P0, PT, R100, RZ, PT ;  /* 0x000000ff6400720c */ /* 0x000ff60003f05270 */
[----:B------:R-:W-:Y:S04]  /*7570*/  @P1 IMAD R5, R162, 0x2000, R103 ;  /* 0x00002000a2051824 */ /* 0x000fe800078e0267 */
[--C-:B------:R-:W-:Y:S01]  /*7580*/  @P1 IMAD.IADD R4, R167, 0x1, R5.reuse ;  /* 0x00000001a7041824 */ /* 0x100fe200078e0205 */
[----:B------:R-:W-:Y:S01]  /*7590*/  @P1 IADD3 R3, PT, PT, R166, R5, RZ ;  /* 0x00000005a6031210 */ /* 0x000fe20007ffe0ff */
[----:B------:R-:W-:Y:S01]  /*75a0*/  @P1 IMAD.IADD R2, R102, 0x1, R5 ;  /* 0x0000000166021824 */ /* 0x000fe200078e0205 */
[----:B------:R-:W-:Y:S06]  /*75b0*/  @P0 BRA `(.L_x_120) ;  /* 0x00000000000c0947 */ /* 0x000fec0003800000 */
[----:B------:R-:W-:Y:S04]  /*75c0*/  SHF.L.U32 R0, R161, 0x1f, RZ ;  /* 0x0000001fa1007819 */ /* 0x000fe800000006ff */
[----:B------:R-:W2:Y:S02]  /*75d0*/  SYNCS.PHASECHK.TRANS64.TRYWAIT P0, [R117+URZ+0x50], R0 ;  /* 0x00005000750075a7 */ /* 0x000ea400080011ff */
[----:B--2---:R-:W-:Y:S05]  /*75e0*/  @!P0 BRA `(.L_x_121) ;  /* 0x0000004c00648947 */ /* 0x004fea0003800000 */
.L_x_120:
[----:B------:R-:W-:Y:S05]  /*75f0*/  BSYNC B0 ;  /* 0x0000000000007941 */ /* 0x000fea0003800000 */
.L_x_119:
[----:B------:R-:W-:Y:S01]  /*7600*/  ISETP.NE.AND P0, PT, R101, RZ, PT ;  /* 0x000000ff6500720c */ /* 0x000fe20003f05270 */
[----:B--2---:R-:W-:Y:S02]  /*7610*/  VIADD R117, R117, 0x70 ;  /* 0x0000007075757836 */ /* 0x004fe40000000000 */
[----:B------:R-:W-:Y:S02]  /*7620*/  IMAD.U32 R0, RZ, RZ, UR37 ;  /* 0x00000025ff007e24 */ /* 0x000fe4000f8e00ff */
[----:B------:R-:W-:Y:S03]  /*7630*/  VIADD R162, R162, 0x1 ;  /* 0x00000001a2a27836 */ /* 0x000fe60000000000 */
[----:B------:R-:W-:Y:S05]  /*7640*/  PRMT R0, R0, 0x654, R117 ;  /* 0x0000065400007816 */ /* 0x000fea0000000075 */
[----:B------:R2:W3:Y:S04]  /*7650*/  @P0 LDS.128 R88, [R5+0x200] ;  /* 0x0002000005580984 */ /* 0x0004e80000000c00 */
[----:B------:R2:W4:Y:S04]  /*7660*/  @P0 LDS.128 R96, [R4+0x200] ;  /* 0x0002000004600984 */ /* 0x0005280000000c00 */
        /* <DEDUP_REMOVED lines=12> */
[----:B--234-:R-:W-:Y:S02]  /*7730*/  LOP3.LUT R161, R161, R0, RZ, 0x3c, !PT ;  /* 0x00000000a1a17212 */ /* 0x01cfe400078e3cff */
.L_x_118:
[----:B------:R-:W-:Y:S05]  /*7740*/  BSYNC B1 ;  /* 0x0000000000017941 */ /* 0x000fea0003800000 */
.L_x_117:
[----:B------:R-:W-:Y:S05]  /*7750*/  VIADD R3, R80, 0x40 ;  /* 0x0000004050037836 */ /* 0x000fea0000000000 */
[----:B------:R-:W-:Y:S04]  /*7760*/  SHF.R.U32.HI R3, RZ, 0x15, R3 ;  /* 0x00000015ff037819 */ /* 0x000fe80000011603 */
[----:B------:R-:W-:Y:S11]  /*7770*/  LOP3.LUT P0, RZ, R3, 0x3, R156, 0x48, !PT ;  /* 0x0000000303ff7812 */ /* 0x000ff6000780489c */
[----:B------:R-:W-:Y:S02]  /*7780*/  @!UPT UIADD3 URZ, UPT, UPT, URZ, URZ, URZ ;  /* 0x000000fffffff290 */ /* 0x000fe4000fffe0ff */
[----:B------:R-:W-:Y:S05]  /*7790*/  @!P0 BRA `(.L_x_122) ;  /* 0x0000000000408947 */ /* 0x000fea0003800000 */
[----:B------:R-:W2:Y:S01]  /*77a0*/  LDCU.64 UR8, c[0x4][0x78] ;  /* 0x01000f00ff0877ac */ /* 0x000ea20008000a00 */
[----:B------:R-:W-:Y:S01]  /*77b0*/  MOV R3, 0x0 ;  /* 0x0000000000037802 */ /* 0x000fe20000000f00 */
[----:B------:R-:W-:Y:S02]  /*77c0*/  HFMA2 R12, -RZ, RZ, 0, 5.9604644775390625e-08 ;  /* 0x00000001ff0c7431 */ /* 0x000fe400000001ff */
[----:B------:R-:W-:Y:S02]  /*77d0*/  IMAD.MOV.U32 R8, RZ, RZ, 0x192 ;  /* 0x00000192ff087424 */ /* 0x000fe400078e00ff */
[----:B------:R-:W-:Y:S01]  /*77e0*/  IMAD.MOV.U32 R13, RZ, RZ, RZ ;  /* 0x000000ffff0d7224 */ /* 0x000fe200078e00ff */
[----:B------:R-:W3:Y:S01]  /*77f0*/  LDCU.64 UR6, c[0x4][0x80] ;  /* 0x01001000ff0677ac */ /* 0x000ee20008000a00 */
[----:B------:R-:W4:Y:S01]  /*7800*/  LDC.64 R2, c[0x4][R3] ;  /* 0x0100000003027b82 */ /* 0x000f220000000a00 */
[----:B------:R-:W5:Y:S01]  /*7810*/  LDCU.64 UR4, c[0x4][0x18] ;  /* 0x01000300ff0477ac */ /* 0x000f620008000a00 */
[----:B--2---:R-:W-:Y:S01]  /*7820*/  MOV R5, UR9 ;  /* 0x0000000900057c02 */ /* 0x004fe20008000f00 */
[----:B------:R-:W-:Y:S01]  /*7830*/  IMAD.U32 R4, RZ, RZ, UR8 ;  /* 0x00000008ff047e24 */ /* 0x000fe2000f8e00ff */
[----:B---3--:R-:W-:Y:S01]  /*7840*/  MOV R7, UR7 ;  /* 0x0000000700077c02 */ /* 0x008fe20008000f00 */
[----:B------:R-:W-:Y:S01]  /*7850*/  IMAD.U32 R6, RZ, RZ, UR6 ;  /* 0x00000006ff067e24 */ /* 0x000fe2000f8e00ff */
[----:B-----5:R-:W-:Y:S01]  /*7860*/  MOV R11, UR5 ;  /* 0x00000005000b7c02 */ /* 0x020fe20008000f00 */
[----:B------:R-:W-:Y:S02]  /*7870*/  IMAD.U32 R10, RZ, RZ, UR4 ;  /* 0x00000004ff0a7e24 */ /* 0x000fe4000f8e00ff */
[----:B------:R-:W-:Y:S07]  /*7880*/  LEPC R20, `(.L_x_122) ;  /* 0x000000001014794e */ /* 0x000fee0000000000 */
[----:B-1--4-:R-:W-:Y:S05]  /*7890*/  CALL.ABS.NOINC R2 ;  /* 0x0000000002007343 */ /* 0x012fea0003c00000 */
.L_x_122:
[----:B------:R-:W-:Y:S05]  /*78a0*/  WARPSYNC.ALL ;  /* 0x0000000000007948 */ /* 0x000fea0003800000 */
[----:B------:R-:W-:Y:S01]  /*78b0*/  R2UR UR4, R80 ;  /* 0x00000000500472ca */ /* 0x000fe200000e0000 */
[----:B------:R-:W-:Y:S01]  /*78c0*/  BSSY.RECONVERGENT B0, `(.L_x_123) ;  /* 0x000011c000007945 */ /* 0x000fe20003800200 */
[C---:B------:R-:W-:Y:S02]  /*78d0*/  PRMT R81, R88.reuse, 0x8880, RZ ;  /* 0x0000888058517816 */ /* 0x040fe400000000ff */
[C---:B------:R-:W-:Y:S02]  /*78e0*/  SHF.L.U32 R84, R88.reuse, 0x8, RZ ;  /* 0x0000000858547819 */ /* 0x040fe400000006ff */
[----:B------:R-:W-:Y:S02]  /*78f0*/  SHF.L.U32 R83, R88, 0x10, RZ ;  /* 0x0000001058537819 */ /* 0x000fe400000006ff */
[----:B------:R-:W-:Y:S02]  /*7900*/  SHF.R.S32.HI R84, RZ, 0x18, R84 ;  /* 0x00000018ff547819 */ /* 0x000fe40000011454 */
[----:B------:R-:W-:Y:S02]  /*7910*/  SHF.R.S32.HI R83, RZ, 0x18, R83 ;  /* 0x00000018ff537819 */ /* 0x000fe40000011453 */
[----:B------:R-:W-:Y:S01]  /*7920*/  ISETP.NE.AND P0, PT, R169, RZ, PT ;  /* 0x000000ffa900720c */ /* 0x000fe20003f05270 */
[----:B------:R-:W2:Y:S01]  /*7930*/  LDTM.x64 R4, tmem[UR4+0x40] ;  /* 0x00004004000479ee */ /* 0x000ea20008340000 */
[----:B------:R-:W-:Y:S01]  /*7940*/  ISETP.NE.AND P6, PT, R116, RZ, PT ;  /* 0x000000ff7400720c */ /* 0x000fe20003fc5270 */
[C---:B--2---:R-:W-:Y:S02]  /*7950*/  IMAD R0, R78.reuse, R4, RZ ;  /* 0x000000044e007224 */ /* 0x044fe400078e02ff */
[C---:B------:R-:W-:Y:S02]  /*7960*/  IMAD R3, R78.reuse, R6, RZ ;  /* 0x000000064e037224 */ /* 0x040fe400078e02ff */
[C---:B------:R-:W-:Y:S02]  /*7970*/  IMAD R4, R78.reuse, R8, RZ ;  /* 0x000000084e047224 */ /* 0x040fe400078e02ff */
[C---:B------:R-:W-:Y:S02]  /*7980*/  IMAD R6, R78.reuse, R10, RZ ;  /* 0x0000000a4e067224 */ /* 0x040fe400078e02ff */
[C---:B------:R-:W-:Y:S02]  /*7990*/  IMAD R2, R78.reuse, R5, RZ ;  /* 0x000000054e027224 */ /* 0x040fe400078e02ff */
[C---:B------:R-:W-:Y:S02]  /*79a0*/  IMAD R8, R78.reuse, R12, RZ ;  /* 0x0000000c4e087224 */ /* 0x040fe400078e02ff */
[C---:B------:R-:W-:Y:S02]  /*79b0*/  IMAD R10, R78.reuse, R14, RZ ;  /* 0x0000000e4e0a7224 */ /* 0x040fe400078e02ff */
[C---:B------:R-:W-:Y:S02]  /*79c0*/  IMAD R5, R78.reuse, R9, RZ ;  /* 0x000000094e057224 */ /* 0x040fe400078e02ff */
[----:B------:R-:W-:Y:S01]  /*79d0*/  IMAD R0, R81, R82, R0 ;  /* 0x0000005251007224 */ /* 0x000fe200078e0200 */
[----:B------:R-:W-:Y:S01]  /*79e0*/  SHF.L.U32 R81, R89, 0x8, RZ ;  /* 0x0000000859517819 */ /* 0x000fe200000006ff */
[C---:B------:R-:W-:Y:S02]  /*79f0*/  IMAD R12, R78.reuse, R16, RZ ;  /* 0x000000104e0c7224 */ /* 0x040fe400078e02ff */
[C---:B------:R-:W-:Y:S01]  /*7a00*/  IMAD R14, R78.reuse, R18, RZ ;  /* 0x000000124e0e7224 */ /* 0x040fe200078e02ff */
[----:B------:R-:W-:Y:S01]  /*7a10*/  SHF.R.S32.HI R81, RZ, 0x18, R81 ;  /* 0x00000018ff517819 */ /* 0x000fe20000011451 */
[C---:B------:R-:W-:Y:S02]  /*7a20*/  IMAD R9, R78.reuse, R13, RZ ;  /* 0x0000000d4e097224 */ /* 0x040fe400078e02ff */
[C---:B------:R-:W-:Y:S02]  /*7a30*/  IMAD R16, R78.reuse, R20, RZ ;  /* 0x000000144e107224 */ /* 0x040fe400078e02ff */
[C---:B------:R-:W-:Y:S02]  /*7a40*/  IMAD R18, R78.reuse, R22, RZ ;  /* 0x000000164e127224 */ /* 0x040fe400078e02ff */
[C---:B------:R-:W-:Y:S02]  /*7a50*/  IMAD R13, R78.reuse, R17, RZ ;  /* 0x000000114e0d7224 */ /* 0x040fe400078e02ff */
[C---:B------:R-:W-:Y:S02]  /*7a60*/  IMAD R20, R78.reuse, R24, RZ ;  /* 0x000000184e147224 */ /* 0x040fe400078e02ff */
[C---:B------:R-:W-:Y:S02]  /*7a70*/  IMAD R22, R78.reuse, R26, RZ ;  /* 0x0000001a4e167224 */ /* 0x040fe400078e02ff */
[----:B------:R-:W-:Y:S01]  /*7a80*/  IMAD R2, R83, R82, R2 ;  /* 0x0000005253027224 */ /* 0x000fe200078e0202 */
[----:B------:R-:W-:Y:S01]  /*7a90*/  SHF.R.S32.HI R83, RZ, 0x18, R89 ;  /* 0x00000018ff537819 */ /* 0x000fe20000011459 */
[C---:B------:R-:W-:Y:S02]  /*7aa0*/  IMAD R17, R78.reuse, R21, RZ ;  /* 0x000000154e117224 */ /* 0x040fe400078e02ff */
[C---:B------:R-:W-:Y:S02]  /*7ab0*/  IMAD R24, R78.reuse, R28, RZ ;  /* 0x0000001c4e187224 */ /* 0x040fe400078e02ff */
[C---:B------:R-:W-:Y:S02]  /*7ac0*/  IMAD R26, R78.reuse, R30, RZ ;  /* 0x0000001e4e1a7224 */ /* 0x040fe400078e02ff */
[C---:B------:R-:W-:Y:S02]  /*7ad0*/  IMAD R21, R78.reuse, R25, RZ ;  /* 0x000000194e157224 */ /* 0x040fe400078e02ff */
[C---:B------:R-:W-:Y:S02]  /*7ae0*/  IMAD R28, R78.reuse, R32, RZ ;  /* 0x000000204e1c7224 */ /* 0x040fe400078e02ff */
[----:B------:R-:W-:Y:S02]  /*7af0*/  IMAD R30, R78, R34, RZ ;  /* 0x000000224e1e7224 */ /* 0x000fe400078e02ff */
[----:B------:R-:W-:Y:S02]  /*7b00*/  IMAD R3, R84, R82, R3 ;  /* 0x0000005254037224 */ /* 0x000fe400078e0203 */
[C---:B------:R-:W-:Y:S02]  /*7b10*/  IMAD R25, R78.reuse, R29, RZ ;  /* 0x0000001d4e197224 */ /* 0x040fe400078e02ff */
        /* <DEDUP_REMOVED lines=14> */
[C---:B------:R-:W-:Y:S01]  /*7c00*/  IMAD R60, R78.reuse, R64, RZ ;  /* 0x000000404e3c7224 */ /* 0x040fe200078e02ff */
[----:B------:R-:W-:Y:S01]  /*7c10*/  SHF.R.S32.HI R64, RZ, 0x18, R88 ;  /* 0x00000018ff407819 */ /* 0x000fe20000011458 */
[C---:B------:R-:W-:Y:S02]  /*7c20*/  IMAD R34, R78.reuse, R38, RZ ;  /* 0x000000264e227224 */ /* 0x040fe400078e02ff */
[C---:B------:R-:W-:Y:S02]  /*7c30*/  IMAD R38, R78.reuse, R42, RZ ;  /* 0x0000002a4e267224 */ /* 0x040fe400078e02ff */
[C---:B------:R-:W-:Y:S02]  /*7c40*/  IMAD R57, R78.reuse, R61, RZ ;  /* 0x0000003d4e397224 */ /* 0x040fe400078e02ff */
[C---:B------:R-:W-:Y:S01]  /*7c50*/  IMAD R61, R78.reuse, R65, RZ ;  /* 0x000000414e3d7224 */ /* 0x040fe200078e02ff */
[C---:B------:R-:W-:Y:S01]  /*7c60*/  PRMT R65, R89.reuse, 0x8880, RZ ;  /* 0x0000888059417816 */ /* 0x040fe200000000ff */
[C---:B------:R-:W-:Y:S02]  /*7c70*/  IMAD R42, R78.reuse, R46, RZ ;  /* 0x0000002e4e2a7224 */ /* 0x040fe400078e02ff */
[C---:B------:R-:W-:Y:S02]  /*7c80*/  IMAD R46, R78.reuse, R50, RZ ;  /* 0x000000324e2e7224 */ /* 0x040fe400078e02ff */
[C---:B------:R-:W-:Y:S02]  /*7c90*/  IMAD R51, R78.reuse, R51, RZ ;  /* 0x000000334e337224 */ /* 0x040fe400078e02ff */
[C---:B------:R-:W-:Y:S02]  /*7ca0*/  IMAD R50, R78.reuse, R54, RZ ;  /* 0x000000364e327224 */ /* 0x040fe400078e02ff */
[C---:B------:R-:W-:Y:S02]  /*7cb0*/  IMAD R54, R78.reuse, R58, RZ ;  /* 0x0000003a4e367224 */ /* 0x040fe400078e02ff */
[C---:B------:R-:W-:Y:S02]  /*7cc0*/  IMAD R58, R78.reuse, R62, RZ ;  /* 0x0000003e4e3a7224 */ /* 0x040fe400078e02ff */
[C---:B------:R-:W-:Y:S01]  /*7cd0*/  IMAD R62, R78.reuse, R66, RZ ;  /* 0x000000424e3e7224 */ /* 0x040fe200078e02ff */
[----:B------:R-:W-:Y:S01]  /*7ce0*/  SHF.L.U32 R66, R89, 0x10, RZ ;  /* 0x0000001059427819 */ /* 0x000fe200000006ff */
[C---:B------:R-:W-:Y:S02]  /*7cf0*/  IMAD R7, R78.reuse, R7, RZ ;  /* 0x000000074e077224 */ /* 0x040fe400078e02ff */
[----:B------:R-:W-:Y:S01]  /*7d00*/  IMAD R11, R78, R11, RZ ;  /* 0x0000000b4e0b7224 */ /* 0x000fe200078e02ff */
[----:B------:R-:W-:Y:S01]  /*7d10*/  SHF.R.S32.HI R66, RZ, 0x18, R66 ;  /* 0x00000018ff427819 */ /* 0x000fe20000011442 */
[-C--:B------:R-:W-:Y:S01]  /*7d20*/  IMAD R7, R64, R82.reuse, R7 ;  /* 0x0000005240077224 */ /* 0x080fe200078e0207 */
[C---:B------:R-:W-:Y:S01]  /*7d30*/  PRMT R64, R90.reuse, 0x8880, RZ ;  /* 0x000088805a407816 */ /* 0x040fe200000000ff */
[-C--:B------:R-:W-:Y:S01]  /*7d40*/  IMAD R4, R65, R82.reuse, R4 ;  /* 0x0000005241047224 */ /* 0x080fe200078e0204 */
[----:B------:R-:W-:Y:S01]  /*7d50*/  SHF.L.U32 R65, R90, 0x10, RZ ;  /* 0x000000105a417819 */ /* 0x000fe200000006ff */
[-C--:B------:R-:W-:Y:S02]  /*7d60*/  IMAD R5, R66, R82.reuse, R5 ;  /* 0x0000005242057224 */ /* 0x080fe400078e0205 */
[-C--:B------:R-:W-:Y:S01]  /*7d70*/  IMAD R6, R81, R82.reuse, R6 ;  /* 0x0000005251067224 */ /* 0x080fe200078e0206 */
[----:B------:R-:W-:Y:S01]  /*7d80*/  I2IP.S8.S32.SAT R81, R7, R3, RZ ;  /* 0x0000000307517239 */ /* 0x000fe200000014ff */
[----:B------:R-:W-:Y:S01]  /*7d90*/  IMAD R11, R83, R82, R11 ;  /* 0x00000052530b7224 */ /* 0x000fe200078e020b */
[----:B------:R-:W-:Y:S01]  /*7da0*/  SHF.L.U32 R7, R90, 0x8, RZ ;  /* 0x000000085a077819 */ /* 0x000fe200000006ff */
[C---:B------:R-:W-:Y:S01]  /*7db0*/  IMAD R15, R78.reuse, R15, RZ ;  /* 0x0000000f4e0f7224 */ /* 0x040fe200078e02ff */
[----:B------:R-:W-:Y:S01]  /*7dc0*/  MOV R3, R64 ;  /* 0x0000004000037202 */ /* 0x000fe20000000f00 */
[C---:B------:R-:W-:Y:S01]  /*7dd0*/  IMAD R19, R78.reuse, R19, RZ ;  /* 0x000000134e137224 */ /* 0x040fe200078e02ff */
[----:B------:R-:W-:Y:S01]  /*7de0*/  I2IP.S8.S32.SAT R11, R11, R6, RZ ;  /* 0x000000060b0b7239 */ /* 0x000fe200000014ff */
[C---:B------:R-:W-:Y:S01]  /*7df0*/  IMAD R23, R78.reuse, R23, RZ ;  /* 0x000000174e177224 */ /* 0x040fe200078e02ff */
[----:B------:R-:W-:Y:S01]  /*7e00*/  SHF.R.S32.HI R6, RZ, 0x18, R65 ;  /* 0x00000018ff067819 */ /* 0x000fe20000011441 */
[----:B------:R-:W-:Y:S01]  /*7e10*/  IMAD R8, R3, R82, R8 ;  /* 0x0000005203087224 */ /* 0x000fe200078e0208 */
[----:B------:R-:W-:Y:S01]  /*7e20*/  SHF.R.S32.HI R7, RZ, 0x18, R7 ;  /* 0x00000018ff077819 */ /* 0x000fe20000011407 */
[----:B------:R-:W-:Y:S01]  /*7e30*/  IMAD R27, R78, R27, RZ ;  /* 0x0000001b4e1b7224 */ /* 0x000fe200078e02ff */
[----:B------:R-:W-:Y:S01]  /*7e40*/  I2IP.S8.S32.SAT R84, R2, R0, R81 ;  /* 0x0000000002547239 */ /* 0x000fe20000001451 */
[-C--:B------:R-:W-:Y:S01]  /*7e50*/  IMAD R9, R6, R82.reuse, R9 ;  /* 0x0000005206097224 */ /* 0x080fe200078e0209 */
[----:B------:R-:W-:Y:S01]  /*7e60*/  SHF.L.U32 R2, R91, 0x10, RZ ;  /* 0x000000105b027819 */ /* 0x000fe200000006ff */
[----:B------:R-:W-:Y:S01]  /*7e70*/  IMAD R10, R7, R82, R10 ;  /* 0x00000052070a7224 */ /* 0x000fe200078e020a */
[----:B------:R-:W-:Y:S01]  /*7e80*/  SHF.R.S32.HI R0, RZ, 0x18, R90 ;  /* 0x00000018ff007819 */ /* 0x000fe2000001145a */
[C---:B------:R-:W-:Y:S01]  /*7e90*/  IMAD R31, R78.reuse, R31, RZ ;  /* 0x0000001f4e1f7224 */ /* 0x040fe200078e02ff */
[----:B------:R-:W-:Y:S01]  /*7ea0*/  I2IP.S8.S32.SAT R85, R5, R4, R11 ;  /* 0x0000000405557239 */ /* 0x000fe2000000140b */
[----:B------:R-:W-:Y:S01]  /*7eb0*/  IMAD R35, R78, R35, RZ ;  /* 0x000000234e237224 */ /* 0x000fe200078e02ff */
[C---:B------:R-:W-:Y:S01]  /*7ec0*/  PRMT R3, R91.reuse, 0x8880, RZ ;  /* 0x000088805b037816 */ /* 0x040fe200000000ff */
[-C--:B------:R-:W-:Y:S01]  /*7ed0*/  IMAD R15, R0, R82.reuse, R15 ;  /* 0x00000052000f7224 */ /* 0x080fe200078e020f */
[----:B------:R-:W-:Y:S01]  /*7ee0*/  SHF.L.U32 R5, R91, 0x8, RZ ;  /* 0x000000085b057819 */ /* 0x000fe200000006ff */
[C---:B------:R-:W-:Y:S01]  /*7ef0*/  IMAD R39, R78.reuse, R39, RZ ;  /* 0x000000274e277224 */ /* 0x040fe200078e02ff */
[----:B------:R-:W-:Y:S01]  /*7f00*/  SHF.R.S32.HI R2, RZ, 0x18, R2 ;  /* 0x00000018ff027819 */ /* 0x000fe20000011402 */
[-C--:B------:R-:W-:Y:S01]  /*7f10*/  IMAD R12, R3, R82.reuse, R12 ;  /* 0x00000052030c7224 */ /* 0x080fe200078e020c */
[----:B------:R-:W-:Y:S01]  /*7f20*/  SHF.R.S32.HI R5, RZ, 0x18, R5 ;  /* 0x00000018ff057819 */ /* 0x000fe20000011405 */
[----:B------:R-:W-:Y:S01]  /*7f30*/  IMAD R43, R78, R43, RZ ;  /* 0x0000002b4e2b7224 */ /* 0x000fe200078e02ff */
[----:B------:R-:W-:Y:S01]  /*7f40*/  SHF.R.S32.HI R4, RZ, 0x18, R91 ;  /* 0x00000018ff047819 */ /* 0x000fe2000001145b */
[-C--:B------:R-:W-:Y:S01]  /*7f50*/  IMAD R13, R2, R82.reuse, R13 ;  /* 0x00000052020d7224 */ /* 0x080fe200078e020d */
[C---:B------:R-:W-:Y:S01]  /*7f60*/  SHF.L.U32 R0, R96.reuse, 0x10, RZ ;  /* 0x0000001060007819 */ /* 0x040fe200000006ff */
[-C--:B------:R-:W-:Y:S01]  /*7f70*/  IMAD R14, R5, R82.reuse, R14 ;  /* 0x00000052050e7224 */ /* 0x080fe200078e020e */
[C---:B------:R-:W-:Y:S01]  /*7f80*/  PRMT R3, R96.reuse, 0x8880, RZ ;  /* 0x0000888060037816 */ /* 0x040fe200000000ff */
[----:B------:R-:W-:Y:S01]  /*7f90*/  IMAD.SHL.U32 R2, R96, 0x100, RZ ;  /* 0x0000010060027824 */ /* 0x000fe200078e00ff */
[----:B------:R-:W-:Y:S01]  /*7fa0*/  SHF.R.S32.HI R0, RZ, 0x18, R0 ;  /* 0x00000018ff007819 */ /* 0x000fe20000011400 */
[-C--:B------:R-:W-:Y:S01]  /*7fb0*/  IMAD R19, R4, R82.reuse, R19 ;  /* 0x0000005204137224 */ /* 0x080fe200078e0213 */
[----:B------:R-:W-:Y:S01]  /*7fc0*/  SHF.L.U32 R4, R97, 0x10, RZ ;  /* 0x0000001061047819 */ /* 0x000fe200000006ff */
[-C--:B------:R-:W-:Y:S01]  /*7fd0*/  IMAD R16, R3, R82.reuse, R16 ;  /* 0x0000005203107224 */ /* 0x080fe200078e0210 */
[----:B------:R-:W-:Y:S01]  /*7fe0*/  SHF.R.S32.HI R5, RZ, 0x18, R2 ;  /* 0x00000018ff057819 */ /* 0x000fe20000011402 */
[-C--:B------:R-:W-:Y:S01]  /*7ff0*/  IMAD R17, R0, R82.reuse, R17 ;  /* 0x0000005200117224 */ /* 0x080fe200078e0211 */
[----:B------:R-:W-:Y:S01]  /*8000*/  SHF.R.S32.HI R0, RZ, 0x18, R96 ;  /* 0x00000018ff007819 */ /* 0x000fe20000011460 */
[----:B------:R-:W-:Y:S01]  /*8010*/  IMAD R47, R78, R47, RZ ;  /* 0x0000002f4e2f7224 */ /* 0x000fe200078e02ff */
[----:B------:R-:W-:Y:S01]  /*8020*/  PRMT R3, R97, 0x8880, RZ ;  /* 0x0000888061037816 */ /* 0x000fe200000000ff */
[-C--:B------:R-:W-:Y:S01]  /*8030*/  IMAD R18, R5, R82.reuse, R18 ;  /* 0x0000005205127224 */ /* 0x080fe200078e0212 */
[----:B------:R-:W-:Y:S01]  /*8040*/  SHF.L.U32 R2, R97, 0x8, RZ ;  /* 0x0000000861027819 */ /* 0x000fe200000006ff */
[-C--:B------:R-:W-:Y:S01]  /*8050*/  IMAD R23, R0, R82.reuse, R23 ;  /* 0x0000005200177224 */ /* 0x080fe200078e0217 */
        /* <DEDUP_REMOVED lines=8> */
[----:B------:R-:W-:Y:S01]  /*80e0*/  PRMT R3, R98, 0x8880, RZ ;  /* 0x0000888062037816 */ /* 0x000fe200000000ff */
        /* <DEDUP_REMOVED lines=9> */
[----:B------:R-:W-:Y:S01]  /*8180*/  SHF.L.U32 R0, R99, 0x10, RZ ;  /* 0x0000001063007819 */ /* 0x000fe200000006ff */
[-C--:B------:R-:W-:Y:S01]  /*8190*/  IMAD R26, R5, R82.reuse, R26 ;  /* 0x00000052051a7224 */ /* 0x080fe200078e021a */
[C---:B------:R-:W-:Y:S01]  /*81a0*/  PRMT R3, R99.reuse, 0x8880, RZ ;  /* 0x0000888063037816 */ /* 0x040fe200000000ff */
[-C--:B------:R-:W-:Y:S01]  /*81b0*/  IMAD R31, R2, R82.reuse, R31 ;  /* 0x00000052021f7224 */ /* 0x080fe200078e021f */
[----:B------:R-:W-:Y:S01]  /*81c0*/  SHF.L.U32 R2, R99, 0x8, RZ ;  /* 0x0000000863027819 */ /* 0x000fe200000006ff */
[----:B------:R-:W-:Y:S01]  /*81d0*/  IMAD R67, R78, R67, RZ ;  /* 0x000000434e437224 */ /* 0x000fe200078e02ff */
[----:B------:R-:W-:Y:S01]  /*81e0*/  SHF.R.S32.HI R0, RZ, 0x18, R0 ;  /* 0x00000018ff007819 */ /* 0x000fe20000011400 */
[-C--:B------:R-:W-:Y:S01]  /*81f0*/  IMAD R28, R3, R82.reuse, R28 ;  /* 0x00000052031c7224 */ /* 0x080fe200078e021c */
[----:B------:R-:W-:Y:S02]  /*8200*/  SHF.R.S32.HI R5, RZ, 0x18, R2 ;  /* 0x00000018ff057819 */ /* 0x000fe40000011402 */
[----:B------:R-:W-:Y:S01]  /*8210*/  SHF.R.S32.HI R2, RZ, 0x18, R99 ;  /* 0x00000018ff027819 */ /* 0x000fe20000011463 */
[-C--:B------:R-:W-:Y:S01]  /*8220*/  IMAD R29, R0, R82.reuse, R29 ;  /* 0x00000052001d7224 */ /* 0x080fe200078e021d */
[C---:B-1----:R-:W-:Y:S01]  /*8230*/  PRMT R3, R104.reuse, 0x8880, RZ ;  /* 0x0000888068037816 */ /* 0x042fe200000000ff */
[----:B------:R-:W-:Y:S01]  /*8240*/  IMAD.U32 R0, R104, 0x10000, RZ ;  /* 0x0001000068007824 */ /* 0x000fe200078e00ff */
[----:B------:R-:W-:Y:S01]  /*8250*/  SHF.L.U32 R4, R105, 0x10, RZ ;  /* 0x0000001069047819 */ /* 0x000fe200000006ff */
[----:B------:R-:W-:Y:S01]  /*8260*/  IMAD R30, R5, R82, R30 ;  /* 0x00000052051e7224 */ /* 0x000fe200078e021e */
[----:B------:R-:W-:Y:S01]  /*8270*/  I2IP.S8.S32.SAT R10, R15, R10, RZ ;  /* 0x0000000a0f0a7239 */ /* 0x000fe200000014ff */
[-C--:B------:R-:W-:Y:S01]  /*8280*/  IMAD R35, R2, R82.reuse, R35 ;  /* 0x0000005202237224 */ /* 0x080fe200078e0223 */
[----:B------:R-:W-:Y:S01]  /*8290*/  SHF.L.U32 R2, R104, 0x8, RZ ;  /* 0x0000000868027819 */ /* 0x000fe200000006ff */
[-C--:B------:R-:W-:Y:S01]  /*82a0*/  IMAD R32, R3, R82.reuse, R32 ;  /* 0x0000005203207224 */ /* 0x080fe200078e0220 */
[----:B------:R-:W-:Y:S02]  /*82b0*/  SHF.R.S32.HI R0, RZ, 0x18, R0 ;  /* 0x00000018ff007819 */ /* 0x000fe40000011400 */
[----:B------:R-:W-:Y:S02]  /*82c0*/  SHF.R.S32.HI R5, RZ, 0x18, R2 ;  /* 0x00000018ff057819 */ /* 0x000fe40000011402 */
[----:B------:R-:W-:Y:S01]  /*82d0*/  PRMT R3, R105, 0x8880, RZ ;  /* 0x0000888069037816 */ /* 0x000fe200000000ff */
[-C--:B------:R-:W-:Y:S01]  /*82e0*/  IMAD R33, R0, R82.reuse, R33 ;  /* 0x0000005200217224 */ /* 0x080fe200078e0221 */
[----:B------:R-:W-:Y:S01]  /*82f0*/  SHF.R.S32.HI R0, RZ, 0x18, R104 ;  /* 0x00000018ff007819 */ /* 0x000fe20000011468 */
[----:B------:R-:W-:Y:S01]  /*8300*/  IMAD R34, R5, R82, R34 ;  /* 0x0000005205227224 */ /* 0x000fe200078e0222 */
[----:B------:R-:W-:Y:S02]  /*8310*/  SHF.L.U32 R2, R105, 0x8, RZ ;  /* 0x0000000869027819 */ /* 0x000fe400000006ff */
[----:B------:R-:W-:Y:S01]  /*8320*/  I2IP.S8.S32.SAT R14, R19, R14, RZ ;  /* 0x0000000e130e7239 */ /* 0x000fe200000014ff */
[-C--:B------:R-:W-:Y:S01]  /*8330*/  IMAD R39, R0, R82.reuse, R39 ;  /* 0x0000005200277224 */ /* 0x080fe200078e0227 */
[----:B------:R-:W-:Y:S01]  /*8340*/  SHF.R.S32.HI R0, RZ, 0x18, R4 ;  /* 0x00000018ff007819 */ /* 0x000fe20000011404 */
[-C--:B------:R-:W-:Y:S01]  /*8350*/  IMAD R36, R3, R82.reuse, R36 ;  /* 0x0000005203247224 */ /* 0x080fe200078e0224 */
[----:B------:R-:W-:Y:S02]  /*8360*/  SHF.R.S32.HI R5, RZ, 0x18, R2 ;  /* 0x00000018ff057819 */ /* 0x000fe40000011402 */
[----:B------:R-:W-:Y:S01]  /*8370*/  SHF.L.U32 R2, R106, 0x10, RZ ;  /* 0x000000106a027819 */ /* 0x000fe200000006ff */
[-C--:B------:R-:W-:Y:S01]  /*8380*/  IMAD R37, R0, R82.reuse, R37 ;  /* 0x0000005200257224 */ /* 0x080fe200078e0225 */
[----:B------:R-:W-:Y:S01]  /*8390*/  SHF.R.S32.HI R0, RZ, 0x18, R105 ;  /* 0x00000018ff007819 */ /* 0x000fe20000011469 */
[-C--:B------:R-:W-:Y:S01]  /*83a0*/  IMAD R38, R5, R82.reuse, R38 ;  /* 0x0000005205267224 */ /* 0x080fe200078e0226 */
[C---:B------:R-:W-:Y:S02]  /*83b0*/  PRMT R3, R106.reuse, 0x8880, RZ ;  /* 0x000088806a037816 */ /* 0x040fe400000000ff */
[----:B------:R-:W-:Y:S01]  /*83c0*/  SHF.L.U32 R5, R106, 0x8, RZ ;  /* 0x000000086a057819 */ /* 0x000fe200000006ff */
[-C--:B------:R-:W-:Y:S01]  /*83d0*/  IMAD R43, R0, R82.reuse, R43 ;  /* 0x00000052002b7224 */ /* 0x080fe200078e022b */
[----:B------:R-:W-:Y:S01]  /*83e0*/  SHF.R.S32.HI R2, RZ, 0x18, R2 ;  /* 0x00000018ff027819 */ /* 0x000fe20000011402 */
[-C--:B------:R-:W-:Y:S01]  /*83f0*/  IMAD R40, R3, R82.reuse, R40 ;  /* 0x0000005203287224 */ /* 0x080fe200078e0228 */
[----:B------:R-:W-:Y:S02]  /*8400*/  SHF.R.S32.HI R5, RZ, 0x18, R5 ;  /* 0x00000018ff057819 */ /* 0x000fe40000011405 */
[----:B------:R-:W-:Y:S01]  /*8410*/  SHF.R.S32.HI R4, RZ, 0x18, R106 ;  /* 0x00000018ff047819 */ /* 0x000fe2000001146a */
[-C--:B------:R-:W-:Y:S01]  /*8420*/  IMAD R41, R2, R82.reuse, R41 ;  /* 0x0000005202297224 */ /* 0x080fe200078e0229 */
[----:B------:R-:W-:Y:S01]  /*8430*/  SHF.L.U32 R0, R107, 0x10, RZ ;  /* 0x000000106b007819 */ /* 0x000fe200000006ff */
[-C--:B------:R-:W-:Y:S01]  /*8440*/  IMAD R42, R5, R82.reuse, R42 ;  /* 0x00000052052a7224 */ /* 0x080fe200078e022a */
[C---:B------:R-:W-:Y:S01]  /*8450*/  PRMT R3, R107.reuse, 0x8880, RZ ;  /* 0x000088806b037816 */ /* 0x040fe200000000ff */
[-C--:B------:R-:W-:Y:S01]  /*8460*/  IMAD R47, R4, R82.reuse, R47 ;  /* 0x00000052042f7224 */ /* 0x080fe200078e022f */
[----:B------:R-:W-:Y:S02]  /*8470*/  SHF.L.U32 R2, R107, 0x8, RZ ;  /* 0x000000086b027819 */ /* 0x000fe400000006ff */
[----:B------:R-:W-:Y:S01]  /*8480*/  SHF.R.S32.HI R0, RZ, 0x18, R0 ;  /* 0x00000018ff007819 */ /* 0x000fe20000011400 */
[-C--:B------:R-:W-:Y:S01]  /*8490*/  IMAD R44, R3, R82.reuse, R44 ;  /* 0x00000052032c7224 */ /* 0x080fe200078e022c */
[----:B------:R-:W-:Y:S02]  /*84a0*/  SHF.R.S32.HI R5, RZ, 0x18, R2 ;  /* 0x00000018ff057819 */ /* 0x000fe40000011402 */
[----:B------:R-:W-:Y:S01]  /*84b0*/  SHF.R.S32.HI R2, RZ, 0x18, R107 ;  /* 0x00000018ff027819 */ /* 0x000fe2000001146b */
[-C--:B------:R-:W-:Y:S01]  /*84c0*/  IMAD R45, R0, R82.reuse, R45 ;  /* 0x00000052002d7224 */ /* 0x080fe200078e022d */
[----:B------:R-:W-:Y:S01]  /*84d0*/  PRMT R3, R108, 0x8880, RZ ;  /* 0x000088806c037816 */ /* 0x000fe200000000ff */
[-C--:B------:R-:W-:Y:S01]  /*84e0*/  IMAD R46, R5, R82.reuse, R46 ;  /* 0x00000052052e7224 */ /* 0x080fe200078e022e */
[C---:B------:R-:W-:Y:S01]  /*84f0*/  SHF.L.U32 R4, R109.reuse, 0x10, RZ ;  /* 0x000000106d047819 */ /* 0x040fe200000006ff */
[-C--:B------:R-:W-:Y:S01]  /*8500*/  IMAD R51, R2, R82.reuse, R51 ;  /* 0x0000005202337224 */ /* 0x080fe200078e0233 */
[----:B------:R-:W-:Y:S01]  /*8510*/  SHF.R.S32.HI R2, RZ, 0x18, R108 ;  /* 0x00000018ff027819 */ /* 0x000fe2000001146c */
[C---:B------:R-:W-:Y:S01]  /*8520*/  IMAD.U32 R0, R108.reuse, 0x10000, RZ ;  /* 0x000100006c007824 */ /* 0x040fe200078e00ff */
[----:B------:R-:W-:Y:S01]  /*8530*/  PRMT R5, R109, 0x8880, RZ ;  /* 0x000088806d057816 */ /* 0x000fe200000000ff */
[-C--:B------:R-:W-:Y:S01]  /*8540*/  IMAD R48, R3, R82.reuse, R48 ;  /* 0x0000005203307224 */ /* 0x080fe200078e0230 */
[----:B------:R-:W-:Y:S02]  /*8550*/  SHF.L.U32 R3, R108, 0x8, RZ ;  /* 0x000000086c037819 */ /* 0x000fe400000006ff */
[----:B------:R-:W-:Y:S02]  /*8560*/  SHF.R.S32.HI R0, RZ, 0x18, R0 ;  /* 0x00000018ff007819 */ /* 0x000fe40000011400 */
[----:B------:R-:W-:Y:S02]  /*8570*/  SHF.R.S32.HI R3, RZ, 0x18, R3 ;  /* 0x00000018ff037819 */ /* 0x000fe40000011403 */
[----:B------:R-:W-:Y:S01]  /*8580*/  SHF.R.S32.HI R4, RZ, 0x18, R4 ;  /* 0x00000018ff047819 */ /* 0x000fe20000011404 */
[-C--:B------:R-:W-:Y:S01]  /*8590*/  IMAD R49, R0, R82.reuse, R49 ;  /* 0x0000005200317224 */ /* 0x080fe200078e0231 */
[----:B------:R-:W-:Y:S01]  /*85a0*/  SHF.R.S32.HI R0, RZ, 0x18, R109 ;  /* 0x00000018ff007819 */ /* 0x000fe2000001146d */
[-C--:B------:R-:W-:Y:S01]  /*85b0*/  IMAD R50, R3, R82.reuse, R50 ;  /* 0x0000005203327224 */ /* 0x080fe200078e0232 */
[----:B------:R-:W-:Y:S01]  /*85c0*/  SHF.L.U32 R3, R109, 0x8, RZ ;  /* 0x000000086d037819 */ /* 0x000fe200000006ff */
[-C--:B------:R-:W-:Y:S01]  /*85d0*/  IMAD R55, R2, R82.reuse, R55 ;  /* 0x0000005202377224 */ /* 0x080fe200078e0237 */
        /* <DEDUP_REMOVED lines=8> */
[----:B------:R-:W-:Y:S01]  /*8660*/  IMAD R59, R0, R82, R59 ;  /* 0x00000052003b7224 */ /* 0x000fe200078e023b */
[----:B------:R-:W-:Y:S01]  /*8670*/  I2IP.S8.S32.SAT R18, R23, R18, RZ ;  /* 0x0000001217127239 */ /* 0x000fe200000014ff */
[----:B------:R-:W-:Y:S01]  /*8680*/  IMAD R56, R5, R82, R56 ;  /* 0x0000005205387224 */ /* 0x000fe200078e0238 */
[----:B------:R-:W-:Y:S01]  /*8690*/  I2IP.S8.S32.SAT R86, R9, R8, R10 ;  /* 0x0000000809567239 */ /* 0x000fe2000000140a */
[----:B------:R-:W-:Y:S01]  /*86a0*/  IMAD R57, R2, R82, R57 ;  /* 0x0000005202397224 */ /* 0x000fe200078e0239 */
[----:B------:R-:W-:Y:S02]  /*86b0*/  I2IP.S8.S32.SAT R87, R13, R12, R14 ;  /* 0x0000000c0d577239 */ /* 0x000fe4000000140e */
[----:B------:R-:W-:Y:S02]  /*86c0*/  SHF.R.S32.HI R7, RZ, 0x18, R7 ;  /* 0x00000018ff077819 */ /* 0x000fe40000011407 */
[----:B------:R-:W-:Y:S01]  /*86d0*/  SHF.L.U32 R2, R111, 0x10, RZ ;  /* 0x000000106f027819 */ /* 0x000fe200000006ff */
[----:B------:R1:W-:Y:S01]  /*86e0*/  STS.128 [R155+UR49+0xa200], R84 ;  /* 0x00a200549b007988 */ /* 0x0003e20008000c31 */
[----:B------:R-:W-:Y:S01]  /*86f0*/  SHF.R.S32.HI R0, RZ, 0x18, R110 ;  /* 0x00000018ff007819 */ /* 0x000fe2000001146e */
[----:B------:R-:W-:Y:S01]  /*8700*/  IMAD R58, R7, R82, R58 ;  /* 0x00000052073a7224 */ /* 0x000fe200078e023a */
[----:B------:R-:W-:Y:S02]  /*8710*/  I2IP.S8.S32.SAT R16, R17, R16, R18 ;  /* 0x0000001011107239 */ /* 0x000fe40000001412 */
[----:B------:R-:W-:Y:S01]  /*8720*/  I2IP.S8.S32.SAT R17, R27, R22, RZ ;  /* 0x000000161b117239 */ /* 0x000fe200000014ff */
[----:B------:R-:W-:Y:S01]  /*8730*/  IMAD R63, R0, R82, R63 ;  /* 0x00000052003f7224 */ /* 0x000fe200078e023f */
[----:B------:R-:W-:Y:S02]  /*8740*/  I2IP.S8.S32.SAT R18, R31, R26, RZ ;  /* 0x0000001a1f127239 */ /* 0x000fe400000014ff */
[----:B------:R-:W-:Y:S02]  /*8750*/  I2IP.S8.S32.SAT R19, R35, R30, RZ ;  /* 0x0000001e23137239 */ /* 0x000fe400000014ff */
[C---:B------:R-:W-:Y:S02]  /*8760*/  PRMT R3, R111.reuse, 0x8880, RZ ;  /* 0x000088806f037816 */ /* 0x040fe400000000ff */
[----:B------:R-:W-:Y:S02]  /*8770*/  SHF.L.U32 R5, R111, 0x8, RZ ;  /* 0x000000086f057819 */ /* 0x000fe400000006ff */
[----:B------:R-:W-:Y:S01]  /*8780*/  SHF.R.S32.HI R2, RZ, 0x18, R2 ;  /* 0x00000018ff027819 */ /* 0x000fe20000011402 */
[----:B------:R-:W-:Y:S01]  /*8790*/  IMAD R60, R3, R82, R60 ;  /* 0x00000052033c7224 */ /* 0x000fe200078e023c */
[----:B------:R-:W-:Y:S02]  /*87a0*/  I2IP.S8.S32.SAT R17, R21, R20, R17 ;  /* 0x0000001415117239 */ /* 0x000fe40000001411 */
[----:B------:R-:W-:Y:S01]  /*87b0*/  I2IP.S8.S32.SAT R18, R25, R24, R18 ;  /* 0x0000001819127239 */ /* 0x000fe20000001412 */
[----:B------:R-:W-:Y:S01]  /*87c0*/  IMAD R61, R2, R82, R61 ;  /* 0x00000052023d7224 */ /* 0x000fe200078e023d */
[----:B------:R-:W-:Y:S02]  /*87d0*/  I2IP.S8.S32.SAT R19, R29, R28, R19 ;  /* 0x0000001c1d137239 */ /* 0x000fe40000001413 */
[----:B------:R-:W-:Y:S02]  /*87e0*/  SHF.R.S32.HI R5, RZ, 0x18, R5 ;  /* 0x00000018ff057819 */ /* 0x000fe40000011405 */
[----:B------:R-:W-:Y:S01]  /*87f0*/  SHF.R.S32.HI R4, RZ, 0x18, R111 ;  /* 0x00000018ff047819 */ /* 0x000fe2000001146f */
[----:B------:R1:W-:Y:S01]  /*8800*/  STS.128 [R175+0xa200], R16 ;  /* 0x00a20010af007388 */ /* 0x0003e20000000c00 */
[----:B------:R-:W-:Y:S01]  /*8810*/  I2IP.S8.S32.SAT R34, R39, R34, RZ ;  /* 0x0000002227227239 */ /* 0x000fe200000014ff */
[----:B------:R-:W-:Y:S01]  /*8820*/  IMAD R62, R5, R82, R62 ;  /* 0x00000052053e7224 */ /* 0x000fe200078e023e */
[----:B------:R-:W-:Y:S01]  /*8830*/  I2IP.S8.S32.SAT R38, R43, R38, RZ ;  /* 0x000000262b267239 */ /* 0x000fe200000014ff */
[----:B------:R-:W-:Y:S01]  /*8840*/  IMAD R67, R4, R82, R67 ;  /* 0x0000005204437224 */ /* 0x000fe200078e0243 */
[----:B------:R-:W-:Y:S02]  /*8850*/  I2IP.S8.S32.SAT R42, R47, R42, RZ ;  /* 0x0000002a2f2a7239 */ /* 0x000fe400000014ff */
[----:B------:R-:W-:Y:S02]  /*8860*/  I2IP.S8.S32.SAT R35, R51, R46, RZ ;  /* 0x0000002e33237239 */ /* 0x000fe400000014ff */
[----:B------:R-:W-:Y:S02]  /*8870*/  I2IP.S8.S32.SAT R32, R33, R32, R34 ;  /* 0x0000002021207239 */ /* 0x000fe40000001422 */
[----:B------:R-:W-:Y:S02]  /*8880*/  I2IP.S8.S32.SAT R33, R37, R36, R38 ;  /* 0x0000002425217239 */ /* 0x000fe40000001426 */
[----:B------:R-:W-:Y:S02]  /*8890*/  I2IP.S8.S32.SAT R34, R41, R40, R42 ;  /* 0x0000002829227239 */ /* 0x000fe4000000142a */
[----:B------:R-:W-:Y:S02]  /*88a0*/  I2IP.S8.S32.SAT R35, R45, R44, R35 ;  /* 0x0000002c2d237239 */ /* 0x000fe40000001423 */
[----:B------:R-:W-:Y:S02]  /*88b0*/  I2IP.S8.S32.SAT R50, R55, R50, RZ ;  /* 0x0000003237327239 */ /* 0x000fe400000014ff */
[----:B------:R-:W-:Y:S01]  /*88c0*/  I2IP.S8.S32.SAT R54, R59, R54, RZ ;  /* 0x000000363b367239 */ /* 0x000fe200000014ff */
[----:B------:R1:W-:Y:S01]  /*88d0*/  STS.128 [R174+0xa200], R32 ;  /* 0x00a20020ae007388 */ /* 0x0003e20000000c00 */
[----:B------:R-:W-:Y:S02]  /*88e0*/  I2IP.S8.S32.SAT R58, R63, R58, RZ ;  /* 0x0000003a3f3a7239 */ /* 0x000fe400000014ff */
[----:B------:R-:W-:Y:S02]  /*88f0*/  I2IP.S8.S32.SAT R62, R67, R62, RZ ;  /* 0x0000003e433e7239 */ /* 0x000fe400000014ff */
[----:B------:R-:W-:Y:S02]  /*8900*/  I2IP.S8.S32.SAT R48, R49, R48, R50 ;  /* 0x0000003031307239 */ /* 0x000fe40000001432 */
[----:B------:R-:W-:Y:S02]  /*8910*/  I2IP.S8.S32.SAT R49, R53, R52, R54 ;  /* 0x0000003435317239 */ /* 0x000fe40000001436 */
[----:B------:R-:W-:Y:S02]  /*8920*/  I2IP.S8.S32.SAT R50, R57, R56, R58 ;  /* 0x0000003839327239 */ /* 0x000fe4000000143a */
[----:B------:R-:W-:Y:S02]  /*8930*/  I2IP.S8.S32.SAT R51, R61, R60, R62 ;  /* 0x0000003c3d337239 */ /* 0x000fe4000000143e */
[----:B------:R-:W-:Y:S02]  /*8940*/  LEA R0, R162, UR49, 0x3 ;  /* 0x00000031a2007c11 */ /* 0x000fe4000f8e18ff */
[----:B------:R-:W-:Y:S01]  /*8950*/  @P6 SHF.L.U32 R3, R161, 0x1f, RZ ;  /* 0x0000001fa1036819 */ /* 0x000fe200000006ff */
        /* <DEDUP_REMOVED lines=9> */
[----:B------:R-:W-:Y:S02]  /*89f0*/  UIADD3 UR8, UP0, UPT, UR52, 0x680, URZ ;  /* 0x0000068034087890 */ /* 0x000fe4000ff1e0ff */
[----:B------:R-:W-:Y:S02]  /*8a00*/  UIADD3 UR5, UPT, UPT, UR41, 0x40, URZ ;  /* 0x0000004029057890 */ /* 0x000fe4000fffe0ff */
[----:B------:R-:W-:Y:S02]  /*8a10*/  UIADD3 UR4, UPT, UPT, UR49, 0xa200, URZ ;  /* 0x0000a20031047890 */ /* 0x000fe4000fffe0ff */
[----:B------:R-:W-:Y:S01]  /*8a20*/  UIADD3.X UR9, UPT, UPT, URZ, UR53, URZ, UP0, !UPT ;  /* 0x00000035ff097290 */ /* 0x000fe200087fe4ff */
[----:B------:R-:W-:Y:S01]  /*8a30*/  UMOV UR6, UR42 ;  /* 0x0000002a00067c82 */ /* 0x000fe20008000000 */
[----:B------:R-:W-:Y:S07]  /*8a40*/  UMOV UR7, UR36 ;  /* 0x0000002400077c82 */ /* 0x000fee0008000000 */
[----:B------:R2:W-:Y:S01]  /*8a50*/  UTMASTG.3D [UR4], [UR8] ;  /* 0x00000004080073b5 */ /* 0x0005e20008010000 */
[----:B------:R0:W-:Y:S01]  /*8a60*/  UTMACMDFLUSH ;  /* 0x00000000000079b7 */ /* 0x0001e20000000000 */
[----:B--2---:R-:W-:Y:S04]  /*8a70*/  DEPBAR.LE SB0, 0x1 ;  /* 0x000080400000791a */ /* 0x004fe80000000000 */
.L_x_124:
[----:B------:R-:W-:Y:S05]  /*8a80*/  BSYNC.RECONVERGENT B0 ;  /* 0x0000000000007941 */ /* 0x000fea0003800200 */
.L_x_123:
        /* <DEDUP_REMOVED lines=16> */
.L_x_128:
[----:B------:R-:W-:Y:S05]  /*8b90*/  BSYNC B0 ;  /* 0x0000000000007941 */ /* 0x000fea0003800000 */
.L_x_127:
        /* <DEDUP_REMOVED lines=20> */
.L_x_126:
[----:B------:R-:W-:Y:S05]  /*8ce0*/  BSYNC B1 ;  /* 0x0000000000017941 */ /* 0x000fea0003800000 */
.L_x_125:
        /* <DEDUP_REMOVED lines=21> */
.L_x_130:
[----:B------:R-:W-:Y:S05]  /*8e40*/  WARPSYNC.ALL ;  /* 0x0000000000007948 */ /* 0x000fea0003800000 */
[----:B------:R-:W-:Y:S01]  /*8e50*/  R2UR UR4, R80 ;  /* 0x00000000500472ca */ /* 0x000fe200000e0000 */
[----:B------:R-:W-:Y:S01]  /*8e60*/  BSSY.RECONVERGENT B0, `(.L_x_131) ;  /* 0x000011f000007945 */ /* 0x000fe20003800200 */
[C---:B------:R-:W-:Y:S02]  /*8e70*/  PRMT R81, R88.reuse, 0x8880, RZ ;  /* 0x0000888058517816 */ /* 0x040fe400000000ff */
[C---:B-1----:R-:W-:Y:S02]  /*8e80*/  SHF.L.U32 R84, R88.reuse, 0x8, RZ ;  /* 0x0000000858547819 */ /* 0x042fe400000006ff */
[----:B------:R-:W-:Y:S02]  /*8e90*/  SHF.L.U32 R83, R88, 0x10, RZ ;  /* 0x0000001058537819 */ /* 0x000fe400000006ff */
[----:B------:R-:W-:Y:S02]  /*8ea0*/  SHF.R.S32.HI R84, RZ, 0x18, R84 ;  /* 0x00000018ff547819 */ /* 0x000fe40000011454 */
[----:B------:R-:W-:Y:S02]  /*8eb0*/  SHF.R.S32.HI R83, RZ, 0x18, R83 ;  /* 0x00000018ff537819 */ /* 0x000fe40000011453 */
[----:B------:R-:W-:Y:S01]  /*8ec0*/  ISETP.NE.AND P0, PT, R169, RZ, PT ;  /* 0x000000ffa900720c */ /* 0x000fe20003f05270 */
[----:B------:R-:W1:Y:S01]  /*8ed0*/  LDTM.x64 R4, tmem[UR4+0x80] ;  /* 0x00008004000479ee */ /* 0x000e620008340000 */
[----:B------:R-:W-:Y:S01]  /*8ee0*/  ISETP.NE.AND P6, PT, R116, RZ, PT ;  /* 0x000000ff7400720c */ /* 0x000fe20003fc5270 */
[C---:B-1----:R-:W-:Y:S02]  /*8ef0*/  IMAD R0, R78.reuse, R4, RZ ;  /* 0x000000044e007224 */ /* 0x042fe400078e02ff */
        /* <DEDUP_REMOVED lines=141> */
[C---:B------:R-:W-:Y:S01]  /*97d0*/  PRMT R3, R104.reuse, 0x8880, RZ ;  /* 0x0000888068037816 */ /* 0x040fe200000000ff */
        /* <DEDUP_REMOVED lines=124> */
[----:B------:R-:W-:Y:S02]  /*9fa0*/  UIADD3 UR8, UP0, UPT, UR52, 0x680, URZ ;  /* 0x0000068034087890 */ /* 0x000fe4000ff1e0ff */
[----:B------:R-:W-:Y:S02]  /*9fb0*/  UIADD3 UR5, UPT, UPT, UR41, 0x80, URZ ;  /* 0x0000008029057890 */ /* 0x000fe4000fffe0ff */
[----:B------:R-:W-:Y:S01]  /*9fc0*/  MOV R168, UR10 ;  /* 0x0000000a00a87c02 */ /* 0x000fe20008000f00 */
[----:B------:R-:W-:Y:S01]  /*9fd0*/  UIADD3.X UR9, UPT, UPT, URZ, UR53, URZ, UP0, !UPT ;  /* 0x00000035ff097290 */ /* 0x000fe200087fe4ff */
[----:B------:R-:W-:Y:S02]  /*9fe0*/  UMOV UR6, UR42 ;  /* 0x0000002a00067c82 */ /* 0x000fe40008000000 */
[----:B------:R-:W-:Y:S01]  /*9ff0*/  R2UR UR4, R168 ;  /* 0x00000000a80472ca */ /* 0x000fe200000e0000 */
[----:B------:R-:W-:Y:S11]  /*a000*/  UMOV UR7, UR36 ;  /* 0x0000002400077c82 */ /* 0x000ff60008000000 */
[----:B------:R-:W-:Y:S01]  /*a010*/  @!UPT UIADD3 URZ, UPT, UPT, URZ, URZ, URZ ;  /* 0x000000fffffff290 */ /* 0x000fe2000fffe0ff */
[----:B------:R2:W-:Y:S01]  /*a020*/  UTMASTG.3D [UR4], [UR8] ;  /* 0x00000004080073b5 */ /* 0x0005e20008010000 */
[----:B------:R0:W-:Y:S01]  /*a030*/  UTMACMDFLUSH ;  /* 0x00000000000079b7 */ /* 0x0001e20000000000 */
[----:B--2---:R-:W-:Y:S04]  /*a040*/  DEPBAR.LE SB0, 0x1 ;  /* 0x000080400000791a */ /* 0x004fe80000000000 */
.L_x_132:
[----:B------:R-:W-:Y:S05]  /*a050*/  BSYNC.RECONVERGENT B0 ;  /* 0x0000000000007941 */ /* 0x000fea0003800200 */
.L_x_131:
        /* <DEDUP_REMOVED lines=16> */
.L_x_136:
[----:B------:R-:W-:Y:S05]  /*a160*/  BSYNC B0 ;  /* 0x0000000000007941 */ /* 0x000fea0003800000 */
.L_x_135:
        /* <DEDUP_REMOVED lines=20> */
.L_x_134:
[----:B------:R-:W-:Y:S05]  /*a2b0*/  BSYNC B1 ;  /* 0x0000000000017941 */ /* 0x000fea0003800000 */
.L_x_133:
        /* <DEDUP_REMOVED lines=21> */
.L_x_138:
[----:B------:R-:W-:Y:S01]  /*a410*/  ISETP.NE.AND P0, PT, R169, RZ, PT ;  /* 0x000000ffa900720c */ /* 0x000fe20003f05270 */
[----:B------:R-:W-:Y:S05]  /*a420*/  WARPSYNC.ALL ;  /* 0x0000000000007948 */ /* 0x000fea0003800000 */
[----:B------:R-:W-:Y:S01]  /*a430*/  R2UR UR4, R80 ;  /* 0x00000000500472ca */ /* 0x000fe200000e0000 */
[----:B------:R-:W-:Y:S01]  /*a440*/  IMAD.U32 R141, R90, 0x10000, RZ ;  /* 0x000100005a8d7824 */ /* 0x000fe200078e00ff */
[C---:B------:R-:W-:Y:S01]  /*a450*/  SHF.L.U32 R83, R88.reuse, 0x10, RZ ;  /* 0x0000001058537819 */ /* 0x040fe200000006ff */
[----:B------:R-:W-:Y:S01]  /*a460*/  IMAD.U32 R126, R99, 0x10000, RZ ;  /* 0x00010000637e7824 */ /* 0x000fe200078e00ff */
[----:B------:R-:W-:Y:S01]  /*a470*/  PRMT R81, R88, 0x8880, RZ ;  /* 0x0000888058517816 */ /* 0x000fe200000000ff */
[----:B-1----:R-:W-:Y:S01]  /*a480*/  IMAD.U32 R115, R108, 0x10000, RZ ;  /* 0x000100006c737824 */ /* 0x002fe200078e00ff */
[----:B------:R-:W-:Y:S01]  /*a490*/  SHF.L.U32 R84, R88, 0x8, RZ ;  /* 0x0000000858547819 */ /* 0x000fe200000006ff */
[----:B------:R-:W-:Y:S01]  /*a4a0*/  IMAD.SHL.U32 R134, R96, 0x100, RZ ;  /* 0x0000010060867824 */ /* 0x000fe200078e00ff */
[----:B------:R-:W-:Y:S01]  /*a4b0*/  SHF.R.S32.HI R83, RZ, 0x18, R83 ;  /* 0x00000018ff537819 */ /* 0x000fe20000011453 */
[----:B------:R-:W-:Y:S01]  /*a4c0*/  IMAD.SHL.U32 R119, R105, 0x100, RZ ;  /* 0x0000010069777824 */ /* 0x000fe200078e00ff */
[----:B------:R-:W-:Y:S01]  /*a4d0*/  SHF.R.S32.HI R84, RZ, 0x18, R84 ;  /* 0x00000018ff547819 */ /* 0x000fe20000011454 */
[----:B------:R-:W-:Y:S01]  /*a4e0*/  IMAD.SHL.U32 R92, R110, 0x100, RZ ;  /* 0x000001006e5c7824 */ /* 0x000fe200078e00ff */
[----:B------:R-:W-:Y:S01]  /*a4f0*/  SHF.R.S32.HI R85, RZ, 0x18, R88 ;  /* 0x00000018ff557819 */ /* 0x000fe20000011458 */
[----:B------:R-:W1:Y:S01]  /*a500*/  LDTM.x64 R4, tmem[UR4+0xc0] ;  /* 0x0000c004000479ee */ /* 0x000e620008340000 */
[----:B------:R-:W-:Y:S01]  /*a510*/  PRMT R145, R89, 0x8880, RZ ;  /* 0x0000888059917816 */ /* 0x000fe200000000ff */
[----:B------:R-:W-:Y:S01]  /*a520*/  NOP ;  /* 0x0000000000007918 */ /* 0x000fe20000000000 */
[----:B------:R-:W-:Y:S01]  /*a530*/  IADD3 R171, PT, PT, R171, 0xd0, RZ ;  /* 0x000000d0abab7810 */ /* 0x000fe20007ffe0ff */
[----:B------:R-:W-:Y:S01]  /*a540*/  BSSY.RECONVERGENT B0, `(.L_x_139) ;  /* 0x000011b000007945 */ /* 0x000fe20003800200 */
[----:B------:R-:W-:Y:S02]  /*a550*/  PRMT R102, R109, 0x8880, RZ ;  /* 0x000088806d667816 */ /* 0x000fe400000000ff */
[----:B------:R-:W-:Y:S02]  /*a560*/  LOP3.LUT R171, R171, 0xfefffff8, RZ, 0xc0, !PT ;  /* 0xfefffff8abab7812 */ /* 0x000fe400078ec0ff */
[C---:B------:R-:W-:Y:S02]  /*a570*/  SHF.L.U32 R100, R109.reuse, 0x10, RZ ;  /* 0x000000106d647819 */ /* 0x040fe400000006ff */
[----:B-1----:R1:W-:Y:S01]  /*a580*/  SYNCS.ARRIVE.TRANS64.RED.A1T0 RZ, [R171+URZ], RZ ;  /* 0x000000ffabff79a7 */ /* 0x0023e200081004ff */
[C---:B------:R-:W-:Y:S02]  /*a590*/  PRMT R130, R98.reuse, 0x8880, RZ ;  /* 0x0000888062827816 */ /* 0x040fe400000000ff */
[C---:B------:R-:W-:Y:S02]  /*a5a0*/  SHF.L.U32 R129, R98.reuse, 0x10, RZ ;  /* 0x0000001062817819 */ /* 0x040fe400000006ff */
[----:B------:R-:W-:Y:S02]  /*a5b0*/  SHF.L.U32 R128, R98, 0x8, RZ ;  /* 0x0000000862807819 */ /* 0x000fe400000006ff */
[----:B------:R-:W-:Y:S02]  /*a5c0*/  SHF.R.S32.HI R95, RZ, 0x18, R98 ;  /* 0x00000018ff5f7819 */ /* 0x000fe40000011462 */
[----:B------:R-:W-:Y:S02]  /*a5d0*/  SHF.L.U32 R98, R109, 0x8, RZ ;  /* 0x000000086d627819 */ /* 0x000fe400000006ff */
[----:B------:R-:W-:Y:S01]  /*a5e0*/  SHF.L.U32 R144, R89, 0x10, RZ ;  /* 0x0000001059907819 */ /* 0x000fe200000006ff */
[----:B------:R-:W-:Y:S01]  /*a5f0*/  IMAD R0, R78, R4, RZ ;  /* 0x000000044e007224 */ /* 0x000fe200078e02ff */
[----:B------:R-:W-:Y:S01]  /*a600*/  PRMT R142, R90, 0x8880, RZ ;  /* 0x000088805a8e7816 */ /* 0x000fe200000000ff */
[C---:B------:R-:W-:Y:S01]  /*a610*/  IMAD R2, R78.reuse, R5, RZ ;  /* 0x000000054e027224 */ /* 0x040fe200078e02ff */
[----:B------:R-:W-:Y:S01]  /*a620*/  SHF.R.S32.HI R4, RZ, 0x18, R144 ;  /* 0x00000018ff047819 */ /* 0x000fe20000011490 */
[C---:B------:R-:W-:Y:S01]  /*a630*/  IMAD R3, R78.reuse, R6, RZ ;  /* 0x000000064e037224 */ /* 0x040fe200078e02ff */
[----:B------:R-:W-:Y:S01]  /*a640*/  SHF.R.S32.HI R86, RZ, 0x18, R89 ;  /* 0x00000018ff567819 */ /* 0x000fe20000011459 */
[-C--:B------:R-:W-:Y:S01]  /*a650*/  IMAD R0, R81, R82.reuse, R0 ;  /* 0x0000005251007224 */ /* 0x080fe200078e0200 */
[----:B------:R-:W-:Y:S01]  /*a660*/  PRMT R139, R91, 0x8880, RZ ;  /* 0x000088805b8b7816 */ /* 0x000fe200000000ff */
[----:B------:R-:W-:Y:S01]  /*a670*/  IMAD R7, R78, R7, RZ ;  /* 0x000000074e077224 */ /* 0x000fe200078e02ff */
[----:B------:R-:W-:Y:S01]  /*a680*/  SHF.R.S32.HI R87, RZ, 0x18, R90 ;  /* 0x00000018ff577819 */ /* 0x000fe2000001145a */
[-C--:B------:R-:W-:Y:S01]  /*a690*/  IMAD R2, R83, R82.reuse, R2 ;  /* 0x0000005253027224 */ /* 0x080fe200078e0202 */
[----:B------:R-:W-:Y:S01]  /*a6a0*/  SHF.R.S32.HI R83, RZ, 0x18, R109 ;  /* 0x00000018ff537819 */ /* 0x000fe2000001146d */
[-C--:B------:R-:W-:Y:S01]  /*a6b0*/  IMAD R3, R84, R82.reuse, R3 ;  /* 0x0000005254037224 */ /* 0x080fe200078e0203 */
[----:B------:R-:W-:Y:S01]  /*a6c0*/  SHF.L.U32 R138, R91, 0x10, RZ ;  /* 0x000000105b8a7819 */ /* 0x000fe200000006ff */
[----:B------:R-:W-:Y:S01]  /*a6d0*/  IMAD R7, R85, R82, R7 ;  /* 0x0000005255077224 */ /* 0x000fe200078e0207 */
[----:B------:R-:W-:Y:S01]  /*a6e0*/  PRMT R136, R96, 0x8880, RZ ;  /* 0x0000888060887816 */ /* 0x000fe200000000ff */
[----:B------:R-:W-:Y:S01]  /*a6f0*/  IMAD R8, R78, R8, RZ ;  /* 0x000000084e087224 */ /* 0x000fe200078e02ff */
[----:B------:R-:W-:Y:S01]  /*a700*/  SHF.L.U32 R135, R96, 0x10, RZ ;  /* 0x0000001060877819 */ /* 0x000fe200000006ff */
[C---:B------:R-:W-:Y:S01]  /*a710*/  IMAD R9, R78.reuse, R9, RZ ;  /* 0x000000094e097224 */ /* 0x040fe200078e02ff */
[----:B------:R-:W-:Y:S01]  /*a720*/  I2IP.S8.S32.SAT R109, R7, R3, RZ ;  /* 0x00000003076d7239 */ /* 0x000fe200000014ff */
[C---:B------:R-:W-:Y:S01]  /*a730*/  IMAD R10, R78.reuse, R10, RZ ;  /* 0x0000000a4e0a7224 */ /* 0x040fe200078e02ff */
[----:B------:R-:W-:Y:S01]  /*a740*/  MOV R3, R145 ;  /* 0x0000009100037202 */ /* 0x000fe20000000f00 */
[C---:B------:R-:W-:Y:S01]  /*a750*/  IMAD R7, R78.reuse, R20, RZ ;  /* 0x000000144e077224 */ /* 0x040fe200078e02ff */
[C---:B------:R-:W-:Y:S01]  /*a760*/  PRMT R133, R97.reuse, 0x8880, RZ ;  /* 0x0000888061857816 */ /* 0x040fe200000000ff */
[----:B------:R-:W-:Y:S01]  /*a770*/  IMAD R11, R78, R11, RZ ;  /* 0x0000000b4e0b7224 */ /* 0x000fe200078e02ff */
[----:B------:R-:W-:Y:S01]  /*a780*/  SHF.L.U32 R132, R97, 0x10, RZ ;  /* 0x0000001061847819 */ /* 0x000fe200000006ff */
[----:B------:R-:W-:Y:S01]  /*a790*/  IMAD R8, R3, R82, R8 ;  /* 0x0000005203087224 */ /* 0x000fe200078e0208 */
[----:B------:R-:W-:Y:S01]  /*a7a0*/  MOV R3, R142 ;  /* 0x0000008e00037202 */ /* 0x000fe20000000f00 */
[----:B------:R-:W-:Y:S01]  /*a7b0*/  IMAD R9, R4, R82, R9 ;  /* 0x0000005204097224 */ /* 0x000fe200078e0209 */
[----:B------:R-:W-:Y:S01]  /*a7c0*/  SHF.R.S32.HI R4, RZ, 0x18, R141 ;  /* 0x00000018ff047819 */ /* 0x000fe2000001148d */
[C---:B------:R-:W-:Y:S01]  /*a7d0*/  IMAD R20, R78.reuse, R25, RZ ;  /* 0x000000194e147224 */ /* 0x040fe200078e02ff */
[----:B------:R-:W-:Y:S01]  /*a7e0*/  SHF.R.S32.HI R93, RZ, 0x18, R97 ;  /* 0x00000018ff5d7819 */ /* 0x000fe20000011461 */
[C---:B------:R-:W-:Y:S01]  /*a7f0*/  IMAD R25, R78.reuse, R30, RZ ;  /* 0x0000001e4e197224 */ /* 0x040fe200078e02ff */
[----:B------:R-:W-:Y:S01]  /*a800*/  PRMT R127, R99, 0x8880, RZ ;  /* 0x00008880637f7816 */ /* 0x000fe200000000ff */
[----:B------:R-:W-:Y:S01]  /*a810*/  IMAD R12, R78, R12, RZ ;  /* 0x0000000c4e0c7224 */ /* 0x000fe200078e02ff */
[----:B------:R-:W-:Y:S01]  /*a820*/  PRMT R124, R104, 0x8880, RZ ;  /* 0x00008880687c7816 */ /* 0x000fe200000000ff */
[----:B------:R-:W-:Y:S01]  /*a830*/  IMAD R6, R78, R19, RZ ;  /* 0x000000134e067224 */ /* 0x000fe200078e02ff */
[----:B------:R-:W-:Y:S01]  /*a840*/  SHF.L.U32 R123, R104, 0x10, RZ ;  /* 0x00000010687b7819 */ /* 0x000fe200000006ff */
[C---:B------:R-:W-:Y:S01]  /*a850*/  IMAD R30, R78.reuse, R35, RZ ;  /* 0x000000234e1e7224 */ /* 0x040fe200078e02ff */
[C---:B------:R-:W-:Y:S01]  /*a860*/  PRMT R121, R105.reuse, 0x8880, RZ ;  /* 0x0000888069797816 */ /* 0x040fe200000000ff */
[C---:B------:R-:W-:Y:S01]  /*a870*/  IMAD R19, R78.reuse, R24, RZ ;  /* 0x000000184e137224 */ /* 0x040fe200078e02ff */
[----:B------:R-:W-:Y:S01]  /*a880*/  SHF.L.U32 R120, R105, 0x10, RZ ;  /* 0x0000001069787819 */ /* 0x000fe200000006ff */
[----:B------:R-:W-:Y:S01]  /*a890*/  IMAD R35, R78, R40, RZ ;  /* 0x000000284e237224 */ /* 0x000fe200078e02ff */
[----:B------:R-:W-:Y:S01]  /*a8a0*/  PRMT R118, R106, 0x8880, RZ ;  /* 0x000088806a767816 */ /* 0x000fe200000000ff */
[C---:B------:R-:W-:Y:S01]  /*a8b0*/  IMAD R13, R78.reuse, R13, RZ ;  /* 0x0000000d4e0d7224 */ /* 0x040fe200078e02ff */
[----:B------:R-:W-:Y:S01]  /*a8c0*/  SHF.R.S32.HI R101, RZ, 0x18, R105 ;  /* 0x00000018ff657819 */ /* 0x000fe20000011469 */
[----:B------:R-:W-:Y:S01]  /*a8d0*/  IMAD R24, R78, R29, RZ ;  /* 0x0000001d4e187224 */ /* 0x000fe200078e02ff */
[----:B------:R-:W-:Y:S01]  /*a8e0*/  SHF.L.U32 R116, R106, 0x10, RZ ;  /* 0x000000106a747819 */ /* 0x000fe200000006ff */
[C---:B------:R-:W-:Y:S01]  /*a8f0*/  IMAD R40, R78.reuse, R45, RZ ;  /* 0x0000002d4e287224 */ /* 0x040fe200078e02ff */
[----:B------:R-:W-:Y:S01]  /*a900*/  PRMT R112, R107, 0x8880, RZ ;  /* 0x000088806b707816 */ /* 0x000fe200000000ff */
[C---:B------:R-:W-:Y:S01]  /*a910*/  IMAD R29, R78.reuse, R34, RZ ;  /* 0x000000224e1d7224 */ /* 0x040fe200078e02ff */
[----:B------:R-:W-:Y:S01]  /*a920*/  SHF.R.S32.HI R103, RZ, 0x18, R106 ;  /* 0x00000018ff677819 */ /* 0x000fe2000001146a */
[----:B------:R-:W-:Y:S01]  /*a930*/  IMAD R45, R78, R50, RZ ;  /* 0x000000324e2d7224 */ /* 0x000fe200078e02ff */
[----:B------:R-:W-:Y:S01]  /*a940*/  PRMT R117, R108, 0x8880, RZ ;  /* 0x000088806c757816 */ /* 0x000fe200000000ff */
[C---:B------:R-:W-:Y:S01]  /*a950*/  IMAD R14, R78.reuse, R14, RZ ;  /* 0x0000000e4e0e7224 */ /* 0x040fe200078e02ff */
[----:B------:R-:W-:Y:S01]  /*a960*/  SHF.R.S32.HI R105, RZ, 0x18, R107 ;  /* 0x00000018ff697819 */ /* 0x000fe2000001146b */
[C---:B------:R-:W-:Y:S01]  /*a970*/  IMAD R34, R78.reuse, R39, RZ ;  /* 0x000000274e227224 */ /* 0x040fe200078e02ff */
[----:B------:R-:W-:Y:S01]  /*a980*/  SHF.R.S32.HI R81, RZ, 0x18, R108 ;  /* 0x00000018ff517819 */ /* 0x000fe2000001146c */
[----:B------:R-:W-:Y:S01]  /*a990*/  IMAD R50, R78, R55, RZ ;  /* 0x000000374e327224 */ /* 0x000fe200078e02ff */
[----:B------:R-:W-:Y:S01]  /*a9a0*/  SHF.L.U32 R94, R110, 0x10, RZ ;  /* 0x000000106e5e7819 */ /* 0x000fe200000006ff */
[C---:B------:R-:W-:Y:S01]  /*a9b0*/  IMAD R39, R78.reuse, R44, RZ ;  /* 0x0000002c4e277224 */ /* 0x040fe200078e02ff */
[----:B------:R-:W-:Y:S01]  /*a9c0*/  SHF.L.U32 R143, R89, 0x8, RZ ;  /* 0x00000008598f7819 */ /* 0x000fe200000006ff */
[C---:B------:R-:W-:Y:S01]  /*a9d0*/  IMAD R55, R78.reuse, R60, RZ ;  /* 0x0000003c4e377224 */ /* 0x040fe200078e02ff */
[----:B------:R-:W-:Y:S01]  /*a9e0*/  SHF.R.S32.HI R89, RZ, 0x18, R91 ;  /* 0x00000018ff597819 */ /* 0x000fe2000001145b */
[C---:B------:R-:W-:Y:S01]  /*a9f0*/  IMAD R15, R78.reuse, R15, RZ ;  /* 0x0000000f4e0f7224 */ /* 0x040fe200078e02ff */
[----:B------:R-:W-:Y:S01]  /*aa00*/  SHF.R.S32.HI R5, RZ, 0x18, R143 ;  /* 0x00000018ff057819 */ /* 0x000fe2000001148f */
[C---:B------:R-:W-:Y:S01]  /*aa10*/  IMAD R44, R78.reuse, R49, RZ ;  /* 0x000000314e2c7224 */ /* 0x040fe200078e02ff */
[----:B------:R-:W-:Y:S01]  /*aa20*/  SHF.R.S32.HI R85, RZ, 0x18, R110 ;  /* 0x00000018ff557819 */ /* 0x000fe2000001146e */
[----:B------:R-:W-:Y:S01]  /*aa30*/  IMAD R60, R78, R65, RZ ;  /* 0x000000414e3c7224 */ /* 0x000fe200078e02ff */
[----:B------:R-:W-:Y:S01]  /*aa40*/  SHF.L.U32 R140, R90, 0x8, RZ ;  /* 0x000000085a8c7819 */ /* 0x000fe200000006ff */
[-C--:B------:R-:W-:Y:S01]  /*aa50*/  IMAD R10, R5, R82.reuse, R10 ;  /* 0x00000052050a7224 */ /* 0x080fe200078e020a */
[----:B------:R-:W-:Y:S01]  /*aa60*/  PRMT R90, R111, 0x8880, RZ ;  /* 0x000088806f5a7816 */ /* 0x000fe200000000ff */
[-C--:B------:R-:W-:Y:S01]  /*aa70*/  IMAD R11, R86, R82.reuse, R11 ;  /* 0x00000052560b7224 */ /* 0x080fe200078e020b */
[----:B------:R-:W-:Y:S01]  /*aa80*/  SHF.R.S32.HI R5, RZ, 0x18, R140 ;  /* 0x00000018ff057819 */ /* 0x000fe2000001148c */
[-C--:B------:R-:W-:Y:S01]  /*aa90*/  IMAD R12, R3, R82.reuse, R12 ;  /* 0x00000052030c7224 */ /* 0x080fe200078e020c */
[----:B------:R-:W-:Y:S01]  /*aaa0*/  SHF.L.U32 R88, R111, 0x10, RZ ;  /* 0x000000106f587819 */ /* 0x000fe200000006ff */
[----:B------:R-:W-:Y:S01]  /*aab0*/  IMAD R13, R4, R82, R13 ;  /* 0x00000052040d7224 */ /* 0x000fe200078e020d */
[----:B------:R-:W-:Y:S01]  /*aac0*/  I2IP.S8.S32.SAT R65, R11, R10, RZ ;  /* 0x0000000a0b417239 */ /* 0x000fe200000014ff */
[C---:B------:R-:W-:Y:S01]  /*aad0*/  IMAD R49, R78.reuse, R54, RZ ;  /* 0x000000364e317224 */ /* 0x040fe200078e02ff */
[----:B------:R-:W-:Y:S01]  /*aae0*/  SHF.L.U32 R137, R91, 0x8, RZ ;  /* 0x000000085b897819 */ /* 0x000fe200000006ff */
[----:B------:R-:W-:Y:S01]  /*aaf0*/  IMAD R14, R5, R82, R14 ;  /* 0x00000052050e7224 */ /* 0x000fe200078e020e */
[----:B------:R-:W-:Y:S01]  /*ab00*/  I2IP.S8.S32.SAT R65, R9, R8, R65 ;  /* 0x0000000809417239 */ /* 0x000fe20000001441 */
[C---:B------:R-:W-:Y:S01]  /*ab10*/  IMAD R3, R78.reuse, R16, RZ ;  /* 0x000000104e037224 */ /* 0x040fe200078e02ff */
[----:B------:R-:W-:Y:S01]  /*ab20*/  SHF.R.S32.HI R11, RZ, 0x18, R138 ;  /* 0x00000018ff0b7819 */ /* 0x000fe2000001148a */
[C---:B------:R-:W-:Y:S01]  /*ab30*/  IMAD R54, R78.reuse, R59, RZ ;  /* 0x0000003b4e367224 */ /* 0x040fe200078e02ff */
[----:B------:R-:W-:Y:S01]  /*ab40*/  SHF.R.S32.HI R9, RZ, 0x18, R135 ;  /* 0x00000018ff097819 */ /* 0x000fe20000011487 */
[----:B------:R-:W-:Y:S01]  /*ab50*/  IMAD.MOV.U32 R10, RZ, RZ, R139 ;  /* 0x000000ffff0a7224 */ /* 0x000fe200078e008b */
[----:B------:R-:W-:Y:S01]  /*ab60*/  SHF.R.S32.HI R8, RZ, 0x18, R134 ;  /* 0x00000018ff087819 */ /* 0x000fe20000011486 */
[----:B------:R-:W-:Y:S01]  /*ab70*/  IMAD R59, R78, R64, RZ ;  /* 0x000000404e3b7224 */ /* 0x000fe200078e02ff */
[----:B------:R-:W-:Y:S01]  /*ab80*/  I2IP.S8.S32.SAT R64, R2, R0, R109 ;  /* 0x0000000002407239 */ /* 0x000fe2000000146d */
[----:B------:R-:W-:Y:S01]  /*ab90*/  IMAD R15, R87, R82, R15 ;  /* 0x00000052570f7224 */ /* 0x000fe200078e020f */
[----:B------:R-:W-:Y:S01]  /*aba0*/  MOV R2, R136 ;  /* 0x0000008800027202 */ /* 0x000fe20000000f00 */
[C---:B------:R-:W-:Y:S01]  /*abb0*/  IMAD R4, R78.reuse, R17, RZ ;  /* 0x000000114e047224 */ /* 0x040fe200078e02ff */
[----:B------:R-:W-:Y:S01]  /*abc0*/  SHF.R.S32.HI R0, RZ, 0x18, R137 ;  /* 0x00000018ff007819 */ /* 0x000fe20000011489 */
[----:B------:R-:W-:Y:S01]  /*abd0*/  IMAD R5, R78, R18, RZ ;  /* 0x000000124e057224 */ /* 0x000fe200078e02ff */
[----:B------:R-:W-:Y:S01]  /*abe0*/  I2IP.S8.S32.SAT R14, R15, R14, RZ ;  /* 0x0000000e0f0e7239 */ /* 0x000fe200000014ff */
[-C--:B------:R-:W-:Y:S01]  /*abf0*/  IMAD R3, R10, R82.reuse, R3 ;  /* 0x000000520a037224 */ /* 0x080fe200078e0203 */
[----:B------:R-:W-:Y:S01]  /*ac00*/  SHF.R.S32.HI R91, RZ, 0x18, R96 ;  /* 0x00000018ff5b7819 */ /* 0x000fe20000011460 */
[-C--:B------:R-:W-:Y:S01]  /*ac10*/  IMAD R4, R11, R82.reuse, R4 ;  /* 0x000000520b047224 */ /* 0x080fe200078e0204 */
[----:B------:R-:W-:Y:S01]  /*ac20*/  PRMT R96, R110, 0x8880, RZ ;  /* 0x000088806e607816 */ /* 0x000fe200000000ff */
[-C--:B------:R-:W-:Y:S01]  /*ac30*/  IMAD R5, R0, R82.reuse, R5 ;  /* 0x0000005200057224 */ /* 0x080fe200078e0205 */
[----:B------:R-:W-:Y:S01]  /*ac40*/  MOV R0, R133 ;  /* 0x0000008500007202 */ /* 0x000fe20000000f00 */
[C---:B------:R-:W-:Y:S01]  /*ac50*/  IMAD R16, R78.reuse, R21, RZ ;  /* 0x000000154e107224 */ /* 0x040fe200078e02ff */
[----:B------:R-:W-:Y:S01]  /*ac60*/  SHF.L.U32 R131, R97, 0x8, RZ ;  /* 0x0000000861837819 */ /* 0x000fe200000006ff */
[----:B------:R-:W-:Y:S01]  /*ac70*/  IMAD R6, R89, R82, R6 ;  /* 0x0000005259067224 */ /* 0x000fe200078e0206 */
[----:B------:R-:W-:Y:S01]  /*ac80*/  SHF.R.S32.HI R97, RZ, 0x18, R99 ;  /* 0x00000018ff617819 */ /* 0x000fe20000011463 */
[----:B------:R-:W-:Y:S01]  /*ac90*/  IMAD R17, R78, R22, RZ ;  /* 0x000000164e117224 */ /* 0x000fe200078e02ff */
[----:B------:R-:W-:Y:S01]  /*aca0*/  SHF.L.U32 R125, R99, 0x8, RZ ;  /* 0x00000008637d7819 */ /* 0x000fe200000006ff */
[-C--:B------:R-:W-:Y:S01]  /*acb0*/  IMAD R7, R2, R82.reuse, R7 ;  /* 0x0000005202077224 */ /* 0x080fe200078e0207 */
[----:B------:R-:W-:Y:S01]  /*acc0*/  I2IP.S8.S32.SAT R5, R6, R5, RZ ;  /* 0x0000000506057239 */ /* 0x000fe200000014ff */
[----:B------:R-:W-:Y:S01]  /*acd0*/  IMAD R18, R78, R23, RZ ;  /* 0x000000174e127224 */ /* 0x000fe200078e02ff */
[----:B------:R-:W-:Y:S01]  /*ace0*/  SHF.R.S32.HI R2, RZ, 0x18, R131 ;  /* 0x00000018ff027819 */ /* 0x000fe20000011483 */
[-C--:B------:R-:W-:Y:S01]  /*acf0*/  IMAD R16, R9, R82.reuse, R16 ;  /* 0x0000005209107224 */ /* 0x080fe200078e0210 */
[----:B------:R-:W-:Y:S01]  /*ad00*/  SHF.R.S32.HI R9, RZ, 0x18, R132 ;  /* 0x00000018ff097819 */ /* 0x000fe20000011484 */
[----:B------:R-:W-:Y:S01]  /*ad10*/  IMAD R17, R8, R82, R17 ;  /* 0x0000005208117224 */ /* 0x000fe200078e0211 */
[----:B------:R-:W-:Y:S01]  /*ad20*/  SHF.R.S32.HI R99, RZ, 0x18, R104 ;  /* 0x00000018ff637819 */ /* 0x000fe20000011468 */
[----:B------:R-:W-:Y:S01]  /*ad30*/  IMAD R22, R78, R27, RZ ;  /* 0x0000001b4e167224 */ /* 0x000fe200078e02ff */
[----:B------:R-:W-:Y:S01]  /*ad40*/  SHF.L.U32 R122, R104, 0x8, RZ ;  /* 0x00000008687a7819 */ /* 0x000fe200000006ff */
[----:B------:R-:W-:Y:S01]  /*ad50*/  IMAD R27, R78, R32, RZ ;  /* 0x000000204e1b7224 */ /* 0x000fe200078e02ff */
[----:B------:R-:W-:Y:S01]  /*ad60*/  SHF.L.U32 R113, R106, 0x8, RZ ;  /* 0x000000086a717819 */ /* 0x000fe200000006ff */
[----:B------:R-:W-:Y:S01]  /*ad70*/  IMAD R18, R91, R82, R18 ;  /* 0x000000525b127224 */ /* 0x000fe200078e0212 */
[C---:B------:R-:W-:Y:S01]  /*ad80*/  SHF.L.U32 R106, R107.reuse, 0x10, RZ ;  /* 0x000000106b6a7819 */ /* 0x040fe200000006ff */
[C---:B------:R-:W-:Y:S01]  /*ad90*/  IMAD R32, R78.reuse, R37, RZ ;  /* 0x000000254e207224 */ /* 0x040fe200078e02ff */
[----:B------:R-:W-:Y:S01]  /*ada0*/  SHF.L.U32 R104, R107, 0x8, RZ ;  /* 0x000000086b687819 */ /* 0x000fe200000006ff */
[----:B------:R-:W-:Y:S01]  /*adb0*/  IMAD R21, R78, R26, RZ ;  /* 0x0000001a4e157224 */ /* 0x000fe200078e02ff */
[----:B------:R-:W-:Y:S01]  /*adc0*/  I2IP.S8.S32.SAT R17, R18, R17, RZ ;  /* 0x0000001112117239 */ /* 0x000fe200000014ff */
[----:B------:R-:W-:Y:S01]  /*add0*/  IMAD R37, R78, R42, RZ ;  /* 0x0000002a4e257224 */ /* 0x000fe200078e02ff */
[----:B------:R-:W-:Y:S01]  /*ade0*/  SHF.R.S32.HI R107, RZ, 0x18, R111 ;  /* 0x00000018ff6b7819 */ /* 0x000fe2000001146f */
[----:B------:R-:W-:Y:S01]  /*adf0*/  IMAD R19, R0, R82, R19 ;  /* 0x0000005200137224 */ /* 0x000fe200078e0213 */
[----:B------:R-:W-:Y:S01]  /*ae00*/  I2IP.S8.S32.SAT R16, R16, R7, R17 ;  /* 0x0000000710107239 */ /* 0x000fe20000001411 */
[C---:B------:R-:W-:Y:S01]  /*ae10*/  IMAD R42, R78.reuse, R47, RZ ;  /* 0x0000002f4e2a7224 */ /* 0x040fe200078e02ff */
[----:B------:R-:W-:Y:S01]  /*ae20*/  MOV R0, R130 ;  /* 0x0000008200007202 */ /* 0x000fe20000000f00 */
[----:B------:R-:W-:Y:S01]  /*ae30*/  IMAD R47, R78, R52, RZ ;  /* 0x000000344e2f7224 */ /* 0x000fe200078e02ff */
[----:B------:R-:W-:Y:S01]  /*ae40*/  SHF.L.U32 R114, R108, 0x8, RZ ;  /* 0x000000086c727819 */ /* 0x000fe200000006ff */
[----:B------:R-:W-:Y:S01]  /*ae50*/  IMAD R20, R9, R82, R20 ;  /* 0x0000005209147224 */ /* 0x000fe200078e0214 */
[----:B------:R-:W-:Y:S01]  /*ae60*/  SHF.L.U32 R84, R111, 0x8, RZ ;  /* 0x000000086f547819 */ /* 0x000fe200000006ff */
[----:B------:R-:W-:Y:S01]  /*ae70*/  IMAD R52, R78, R57, RZ ;  /* 0x000000394e347224 */ /* 0x000fe200078e02ff */
[----:B------:R-:W-:Y:S01]  /*ae80*/  IADD3 R76, PT, PT, R76, 0x1, RZ ;  /* 0x000000014c4c7810 */ /* 0x000fe20007ffe0ff */
[C---:B------:R-:W-:Y:S02]  /*ae90*/  IMAD R23, R78.reuse, R28, RZ ;  /* 0x0000001c4e177224 */ /* 0x040fe400078e02ff */
[----:B------:R-:W-:Y:S02]  /*aea0*/  IMAD R57, R78, R62, RZ ;  /* 0x0000003e4e397224 */ /* 0x000fe400078e02ff */
[-C--:B------:R-:W-:Y:S01]  /*aeb0*/  IMAD R21, R2, R82.reuse, R21 ;  /* 0x0000005202157224 */ /* 0x080fe200078e0215 */
[----:B------:R-:W-:Y:S01]  /*aec0*/  MOV R2, R127 ;  /* 0x0000007f00027202 */ /* 0x000fe20000000f00 */
[----:B------:R-:W-:Y:S01]  /*aed0*/  IMAD R62, R78, R67, RZ ;  /* 0x000000434e3e7224 */ /* 0x000fe200078e02ff */
[----:B------:R-:W-:Y:S01]  /*aee0*/  I2IP.S8.S32.SAT R67, R4, R3, R5 ;  /* 0x0000000304437239 */ /* 0x000fe20000001405 */
[-C--:B------:R-:W-:Y:S01]  /*aef0*/  IMAD R22, R93, R82.reuse, R22 ;  /* 0x000000525d167224 */ /* 0x080fe200078e0216 */
[----:B------:R-:W-:Y:S01]  /*af00*/  SHF.R.S32.HI R3, RZ, 0x18, R129 ;  /* 0x00000018ff037819 */ /* 0x000fe20000011481 */
[-C--:B------:R-:W-:Y:S01]  /*af10*/  IMAD R23, R0, R82.reuse, R23 ;  /* 0x0000005200177224 */ /* 0x080fe200078e0217 */
[----:B------:R-:W-:Y:S01]  /*af20*/  SHF.R.S32.HI R0, RZ, 0x18, R128 ;  /* 0x00000018ff007819 */ /* 0x000fe20000011480 */
[----:B------:R-:W-:Y:S01]  /*af30*/  IMAD R26, R78, R31, RZ ;  /* 0x0000001f4e1a7224 */ /* 0x000fe200078e02ff */
[----:B------:R-:W-:Y:S01]  /*af40*/  I2IP.S8.S32.SAT R17, R22, R21, RZ ;  /* 0x0000001516117239 */ /* 0x000fe200000014ff */
[-C--:B------:R-:W-:Y:S01]  /*af50*/  IMAD R24, R3, R82.reuse, R24 ;  /* 0x0000005203187224 */ /* 0x080fe200078e0218 */
[----:B------:R-:W-:Y:S01]  /*af60*/  SHF.R.S32.HI R3, RZ, 0x18, R126 ;  /* 0x00000018ff037819 */ /* 0x000fe2000001147e */
[-C--:B------:R-:W-:Y:S01]  /*af70*/  IMAD R25, R0, R82.reuse, R25 ;  /* 0x0000005200197224 */ /* 0x080fe200078e0219 */
[----:B------:R-:W-:Y:S01]  /*af80*/  I2IP.S8.S32.SAT R17, R20, R19, R17 ;  /* 0x0000001314117239 */ /* 0x000fe20000001411 */
[----:B------:R-:W-:Y:S01]  /*af90*/  IMAD R28, R78, R33, RZ ;  /* 0x000000214e1c7224 */ /* 0x000fe200078e02ff */
[----:B------:R-:W-:Y:S01]  /*afa0*/  SHF.R.S32.HI R4, RZ, 0x18, R125 ;  /* 0x00000018ff047819 */ /* 0x000fe2000001147d */
[-C--:B------:R-:W-:Y:S02]  /*afb0*/  IMAD R26, R95, R82.reuse, R26 ;  /* 0x000000525f1a7224 */ /* 0x080fe400078e021a */
[-C--:B------:R-:W-:Y:S01]  /*afc0*/  IMAD R27, R2, R82.reuse, R27 ;  /* 0x00000052021b7224 */ /* 0x080fe200078e021b */
[----:B------:R-:W-:Y:S01]  /*afd0*/  MOV R2, R121 ;  /* 0x0000007900027202 */ /* 0x000fe20000000f00 */
[----:B------:R-:W-:Y:S01]  /*afe0*/  IMAD R28, R3, R82, R28 ;  /* 0x00000052031c7224 */ /* 0x000fe200078e021c */
[----:B------:R-:W-:Y:S01]  /*aff0*/  I2IP.S8.S32.SAT R18, R26, R25, RZ ;  /* 0x000000191a127239 */ /* 0x000fe200000014ff */
[----:B------:R-:W-:Y:S01]  /*b000*/  IMAD R31, R78, R36, RZ ;  /* 0x000000244e1f7224 */ /* 0x000fe200078e02ff */
[----:B------:R-:W-:Y:S01]  /*b010*/  SHF.R.S32.HI R3, RZ, 0x18, R123 ;  /* 0x00000018ff037819 */ /* 0x000fe2000001147b */
[-C--:B------:R-:W-:Y:S01]  /*b020*/  IMAD R29, R4, R82.reuse, R29 ;  /* 0x00000052041d7224 */ /* 0x080fe200078e021d */
[----:B------:R-:W-:Y:S01]  /*b030*/  I2IP.S8.S32.SAT R18, R24, R23, R18 ;  /* 0x0000001718127239 */ /* 0x000fe20000001412 */
[----:B------:R-:W-:Y:S01]  /*b040*/  IMAD.MOV.U32 R0, RZ, RZ, R124 ;  /* 0x000000ffff007224 */ /* 0x000fe200078e007c */
[----:B------:R-:W-:Y:S01]  /*b050*/  SHF.R.S32.HI R4, RZ, 0x18, R119 ;  /* 0x00000018ff047819 */ /* 0x000fe20000011477 */
[-C--:B------:R-:W-:Y:S02]  /*b060*/  IMAD R30, R97, R82.reuse, R30 ;  /* 0x00000052611e7224 */ /* 0x080fe400078e021e */
[----:B------:R-:W-:Y:S01]  /*b070*/  IMAD R31, R0, R82, R31 ;  /* 0x00000052001f7224 */ /* 0x000fe200078e021f */
[----:B------:R-:W-:Y:S01]  /*b080*/  SHF.R.S32.HI R0, RZ, 0x18, R122 ;  /* 0x00000018ff007819 */ /* 0x000fe2000001147a */
[----:B------:R-:W-:Y:S01]  /*b090*/  IMAD R33, R78, R38, RZ ;  /* 0x000000264e217224 */ /* 0x000fe200078e02ff */
[----:B------:R-:W-:Y:S01]  /*b0a0*/  I2IP.S8.S32.SAT R19, R30, R29, RZ ;  /* 0x0000001d1e137239 */ /* 0x000fe200000014ff */
[-C--:B------:R-:W-:Y:S01]  /*b0b0*/  IMAD R32, R3, R82.reuse, R32 ;  /* 0x0000005203207224 */ /* 0x080fe200078e0220 */
[----:B------:R-:W-:Y:S01]  /*b0c0*/  SHF.R.S32.HI R3, RZ, 0x18, R120 ;  /* 0x00000018ff037819 */ /* 0x000fe20000011478 */
[----:B------:R-:W-:Y:S01]  /*b0d0*/  IMAD R33, R0, R82, R33 ;  /* 0x0000005200217224 */ /* 0x000fe200078e0221 */
[----:B------:R-:W-:Y:S01]  /*b0e0*/  I2IP.S8.S32.SAT R19, R28, R27, R19 ;  /* 0x0000001b1c137239 */ /* 0x000fe20000001413 */
[----:B------:R-:W-:Y:S01]  /*b0f0*/  IMAD R36, R78, R41, RZ ;  /* 0x000000294e247224 */ /* 0x000fe200078e02ff */
[----:B------:R-:W-:Y:S01]  /*b100*/  MOV R0, R118 ;  /* 0x0000007600007202 */ /* 0x000fe20000000f00 */
[-C--:B------:R-:W-:Y:S02]  /*b110*/  IMAD R34, R99, R82.reuse, R34 ;  /* 0x0000005263227224 */ /* 0x080fe400078e0222 */
[----:B------:R-:W-:Y:S01]  /*b120*/  IMAD R35, R2, R82, R35 ;  /* 0x0000005202237224 */ /* 0x000fe200078e0223 */
[----:B------:R-:W-:Y:S01]  /*b130*/  MOV R2, R112 ;  /* 0x0000007000027202 */ /* 0x000fe20000000f00 */
[----:B------:R-:W-:Y:S01]  /*b140*/  IMAD R38, R78, R43, RZ ;  /* 0x0000002b4e267224 */ /* 0x000fe200078e02ff */
[----:B------:R-:W-:Y:S01]  /*b150*/  I2IP.S8.S32.SAT R33, R34, R33, RZ ;  /* 0x0000002122217239 */ /* 0x000fe200000014ff */
[-C--:B------:R-:W-:Y:S01]  /*b160*/  IMAD R36, R3, R82.reuse, R36 ;  /* 0x0000005203247224 */ /* 0x080fe200078e0224 */
[----:B------:R-:W-:Y:S01]  /*b170*/  SHF.R.S32.HI R3, RZ, 0x18, R116 ;  /* 0x00000018ff037819 */ /* 0x000fe20000011474 */
[-C--:B------:R-:W-:Y:S01]  /*b180*/  IMAD R37, R4, R82.reuse, R37 ;  /* 0x0000005204257224 */ /* 0x080fe200078e0225 */
[----:B------:R-:W-:Y:S01]  /*b190*/  I2IP.S8.S32.SAT R32, R32, R31, R33 ;  /* 0x0000001f20207239 */ /* 0x000fe20000001421 */
[-C--:B------:R-:W-:Y:S01]  /*b1a0*/  IMAD R38, R101, R82.reuse, R38 ;  /* 0x0000005265267224 */ /* 0x080fe200078e0226 */
[----:B------:R-:W-:Y:S01]  /*b1b0*/  SHF.R.S32.HI R4, RZ, 0x18, R104 ;  /* 0x00000018ff047819 */ /* 0x000fe20000011468 */
[----:B------:R-:W-:Y:S01]  /*b1c0*/  IMAD R39, R0, R82, R39 ;  /* 0x0000005200277224 */ /* 0x000fe200078e0227 */
[----:B------:R-:W-:Y:S01]  /*b1d0*/  SHF.R.S32.HI R0, RZ, 0x18, R113 ;  /* 0x00000018ff007819 */ /* 0x000fe20000011471 */
[----:B------:R-:W-:Y:S01]  /*b1e0*/  IMAD R41, R78, R46, RZ ;  /* 0x0000002e4e297224 */ /* 0x000fe200078e02ff */
[----:B------:R-:W-:Y:S01]  /*b1f0*/  I2IP.S8.S32.SAT R37, R38, R37, RZ ;  /* 0x0000002526257239 */ /* 0x000fe200000014ff */
[----:B------:R-:W-:Y:S01]  /*b200*/  IMAD R40, R3, R82, R40 ;  /* 0x0000005203287224 */ /* 0x000fe200078e0228 */
[----:B------:R-:W-:Y:S01]  /*b210*/  SHF.R.S32.HI R3, RZ, 0x18, R106 ;  /* 0x00000018ff037819 */ /* 0x000fe2000001146a */
[----:B------:R-:W-:Y:S01]  /*b220*/  IMAD R43, R78, R48, RZ ;  /* 0x000000304e2b7224 */ /* 0x000fe200078e02ff */
[----:B------:R-:W-:Y:S01]  /*b230*/  I2IP.S8.S32.SAT R33, R36, R35, R37 ;  /* 0x0000002324217239 */ /* 0x000fe20000001425 */
[-C--:B------:R-:W-:Y:S01]  /*b240*/  IMAD R41, R0, R82.reuse, R41 ;  /* 0x0000005200297224 */ /* 0x080fe200078e0229 */
[----:B------:R-:W-:Y:S01]  /*b250*/  MOV R0, R117 ;  /* 0x0000007500007202 */ /* 0x000fe20000000f00 */
[-C--:B------:R-:W-:Y:S02]  /*b260*/  IMAD R42, R103, R82.reuse, R42 ;  /* 0x00000052672a7224 */ /* 0x080fe400078e022a */
        /* <DEDUP_REMOVED lines=11> */
[-C--:B------:R-:W-:Y:S02]  /*b320*/  IMAD R47, R0, R82.reuse, R47 ;  /* 0x00000052002f7224 */ /* 0x080fe400078e022f */
[----:B------:R-:W-:Y:S01]  /*b330*/  IMAD R48, R3, R82, R48 ;  /* 0x0000005203307224 */ /* 0x000fe200078e0230 */
[----:B------:R-:W-:Y:S01]  /*b340*/  SHF.R.S32.HI R3, RZ, 0x18, R100 ;  /* 0x00000018ff037819 */ /* 0x000fe20000011464 */
[----:B------:R-:W-:Y:S01]  /*b350*/  IMAD R51, R78, R56, RZ ;  /* 0x000000384e337224 */ /* 0x000fe200078e02ff */
[----:B------:R-:W-:Y:S01]  /*b360*/  I2IP.S8.S32.SAT R35, R46, R45, RZ ;  /* 0x0000002d2e237239 */ /* 0x000fe200000014ff */
[-C--:B------:R-:W-:Y:S01]  /*b370*/  IMAD R49, R2, R82.reuse, R49 ;  /* 0x0000005202317224 */ /* 0x080fe200078e0231 */
[----:B------:R-:W-:Y:S01]  /*b380*/  SHF.R.S32.HI R2, RZ, 0x18, R98 ;  /* 0x00000018ff027819 */ /* 0x000fe20000011462 */
[----:B------:R-:W-:Y:S01]  /*b390*/  IMAD.MOV.U32 R0, RZ, RZ, R102 ;  /* 0x000000ffff007224 */ /* 0x000fe200078e0066 */
[----:B------:R-:W-:Y:S01]  /*b3a0*/  I2IP.S8.S32.SAT R35, R44, R43, R35 ;  /* 0x0000002b2c237239 */ /* 0x000fe20000001423 */
[-C--:B------:R-:W-:Y:S02]  /*b3b0*/  IMAD R50, R81, R82.reuse, R50 ;  /* 0x0000005251327224 */ /* 0x080fe400078e0232 */
[----:B------:R-:W-:Y:S01]  /*b3c0*/  IMAD R51, R0, R82, R51 ;  /* 0x0000005200337224 */ /* 0x000fe200078e0233 */
[----:B------:R-:W-:Y:S01]  /*b3d0*/  MOV R0, R96 ;  /* 0x0000006000007202 */ /* 0x000fe20000000f00 */
[----:B------:R-:W-:Y:S01]  /*b3e0*/  IMAD R53, R78, R58, RZ ;  /* 0x0000003a4e357224 */ /* 0x000fe200078e02ff */
[----:B------:R-:W-:Y:S01]  /*b3f0*/  I2IP.S8.S32.SAT R49, R50, R49, RZ ;  /* 0x0000003132317239 */ /* 0x000fe200000014ff */
[-C--:B------:R-:W-:Y:S01]  /*b400*/  IMAD R52, R3, R82.reuse, R52 ;  /* 0x0000005203347224 */ /* 0x080fe200078e0234 */
[----:B------:R-:W-:Y:S01]  /*b410*/  SHF.R.S32.HI R3, RZ, 0x18, R94 ;  /* 0x00000018ff037819 */ /* 0x000fe2000001145e */
[----:B------:R-:W-:Y:S01]  /*b420*/  IMAD R53, R2, R82, R53 ;  /* 0x0000005202357224 */ /* 0x000fe200078e0235 */
[----:B------:R-:W-:Y:S01]  /*b430*/  MOV R2, R90 ;  /* 0x0000005a00027202 */ /* 0x000fe20000000f00 */
[----:B------:R-:W-:Y:S01]  /*b440*/  IMAD R54, R83, R82, R54 ;  /* 0x0000005253367224 */ /* 0x000fe200078e0236 */
[----:B------:R-:W-:Y:S01]  /*b450*/  I2IP.S8.S32.SAT R48, R48, R47, R49 ;  /* 0x0000002f30307239 */ /* 0x000fe20000001431 */
[C---:B------:R-:W-:Y:S02]  /*b460*/  IMAD R56, R78.reuse, R61, RZ ;  /* 0x0000003d4e387224 */ /* 0x040fe400078e02ff */
[----:B------:R-:W-:Y:S01]  /*b470*/  IMAD R61, R78, R66, RZ ;  /* 0x000000424e3d7224 */ /* 0x000fe200078e02ff */
[----:B------:R-:W-:Y:S01]  /*b480*/  I2IP.S8.S32.SAT R66, R13, R12, R14 ;  /* 0x0000000c0d427239 */ /* 0x000fe2000000140e */
[-C--:B------:R-:W-:Y:S01]  /*b490*/  IMAD R55, R0, R82.reuse, R55 ;  /* 0x0000005200377224 */ /* 0x080fe200078e0237 */
[----:B------:R-:W-:Y:S01]  /*b4a0*/  SHF.R.S32.HI R0, RZ, 0x18, R92 ;  /* 0x00000018ff007819 */ /* 0x000fe2000001145c */
[-C--:B------:R-:W-:Y:S01]  /*b4b0*/  IMAD R56, R3, R82.reuse, R56 ;  /* 0x0000005203387224 */ /* 0x080fe200078e0238 */
[----:B------:R-:W-:Y:S01]  /*b4c0*/  I2IP.S8.S32.SAT R49, R54, R53, RZ ;  /* 0x0000003536317239 */ /* 0x000fe200000014ff */
[----:B------:R1:W-:Y:S01]  /*b4d0*/  STS.128 [R155+UR49+0xa200], R64 ;  /* 0x00a200409b007988 */ /* 0x0003e20008000c31 */
[----:B------:R-:W-:Y:S01]  /*b4e0*/  IMAD R58, R78, R63, RZ ;  /* 0x0000003f4e3a7224 */ /* 0x000fe200078e02ff */
[----:B------:R-:W-:Y:S01]  /*b4f0*/  SHF.R.S32.HI R3, RZ, 0x18, R88 ;  /* 0x00000018ff037819 */ /* 0x000fe20000011458 */
[-C--:B------:R-:W-:Y:S01]  /*b500*/  IMAD R57, R0, R82.reuse, R57 ;  /* 0x0000005200397224 */ /* 0x080fe200078e0239 */
[----:B------:R-:W-:Y:S01]  /*b510*/  I2IP.S8.S32.SAT R49, R52, R51, R49 ;  /* 0x0000003334317239 */ /* 0x000fe20000001431 */
[-C--:B------:R-:W-:Y:S02]  /*b520*/  IMAD R58, R85, R82.reuse, R58 ;  /* 0x00000052553a7224 */ /* 0x080fe400078e023a */
[-C--:B------:R-:W-:Y:S01]  /*b530*/  IMAD R59, R2, R82.reuse, R59 ;  /* 0x00000052023b7224 */ /* 0x080fe200078e023b */
[----:B------:R1:W-:Y:S01]  /*b540*/  STS.128 [R175+0xa200], R16 ;  /* 0x00a20010af007388 */ /* 0x0003e20000000c00 */
[-C--:B------:R-:W-:Y:S01]  /*b550*/  IMAD R60, R3, R82.reuse, R60 ;  /* 0x00000052033c7224 */ /* 0x080fe200078e023c */
[----:B------:R-:W-:Y:S01]  /*b560*/  I2IP.S8.S32.SAT R50, R58, R57, RZ ;  /* 0x000000393a327239 */ /* 0x000fe200000014ff */
[-C--:B------:R-:W-:Y:S02]  /*b570*/  IMAD R61, R4, R82.reuse, R61 ;  /* 0x00000052043d7224 */ /* 0x080fe400078e023d */
[----:B------:R-:W-:Y:S01]  /*b580*/  IMAD R62, R107, R82, R62 ;  /* 0x000000526b3e7224 */ /* 0x000fe200078e023e */
[----:B------:R-:W-:Y:S02]  /*b590*/  I2IP.S8.S32.SAT R50, R56, R55, R50 ;  /* 0x0000003738327239 */ /* 0x000fe40000001432 */
[----:B------:R1:W-:Y:S02]  /*b5a0*/  STS.128 [R174+0xa200], R32 ;  /* 0x00a20020ae007388 */ /* 0x0003e40000000c00 */
        /* <DEDUP_REMOVED lines=20> */
.L_x_140:
[----:B------:R-:W-:Y:S05]  /*b6f0*/  BSYNC.RECONVERGENT B0 ;  /* 0x0000000000007941 */ /* 0x000fea0003800200 */
.L_x_139:
[----:B------:R-:W-:Y:S01]  /*b700*/  BAR.SYNC.DEFER_BLOCKING 0x1, 0x80 ;  /* 0x0042000000007b1d */ /* 0x000fe20000010000 */
[----:B------:R-:W-:Y:S01]  /*b710*/  ISETP.NE.AND P2, PT, R170, RZ, PT ;  /* 0x000000ffaa00720c */ /* 0x000fe20003f45270 */
[----:B------:R-:W-:Y:S01]  /*b720*/  IMAD.IADD R20, R75, 0x1, R152 ;  /* 0x000000014b147824 */ /* 0x000fe200078e0298 */
[----:B------:R-:W-:Y:S01]  /*b730*/  ISETP.NE.AND P0, PT, R172, 0x2, PT ;  /* 0x00000002ac00780c */ /* 0x000fe20003f05270 */
[----:B------:R-:W-:Y:S01]  /*b740*/  IMAD.IADD R21, R77, 0x1, R154 ;  /* 0x000000014d157824 */ /* 0x000fe200078e029a */
[----:B------:R-:W-:Y:S02]  /*b750*/  ISETP.NE.AND P1, PT, R76, 0x2, PT ;  /* 0x000000024c00780c */ /* 0x000fe40003f25270 */
[----:B------:R-:W-:Y:S02]  /*b760*/  SEL R0, RZ, 0x1, P0 ;  /* 0x00000001ff007807 */ /* 0x000fe40000000000 */
[----:B------:R-:W-:Y:S02]  /*b770*/  SEL R3, RZ, 0x1, P1 ;  /* 0x00000001ff037807 */ /* 0x000fe40000800000 */
[----:B------:R-:W-:Y:S02]  /*b780*/  LOP3.LUT R163, R163, R0, RZ, 0x3c, !PT ;  /* 0x00000000a3a37212 */ /* 0x000fe400078e3cff */
[----:B------:R-:W-:Y:S02]  /*b790*/  LOP3.LUT R164, R164, R3, RZ, 0x3c, !PT ;  /* 0x00000003a4a47212 */ /* 0x000fe400078e3cff */
[----:B------:R-:W-:Y:S02]  /*b7a0*/  @P2 R2UR UR36, R160 ;  /* 0x00000000a02422ca */ /* 0x000fe400000e0000 */
[----:B------:R-:W-:Y:S02]  /*b7b0*/  SEL R172, R172, RZ, P0 ;  /* 0x000000ffacac7207 */ /* 0x000fe40000000000 */
[----:B------:R-:W-:Y:S01]  /*b7c0*/  SEL R76, R76, RZ, P1 ;  /* 0x000000ff4c4c7207 */ /* 0x000fe20000800000 */
[----:B------:R-:W-:Y:S10]  /*b7d0*/  @P2 BRA `(.L_x_141) ;  /* 0xffffff9800ac2947 */ /* 0x000ff4000383ffff */
[----:B------:R-:W-:Y:S05]  /*b7e0*/  EXIT ;  /* 0x000000000000794d */ /* 0x000fea0003800000 */
.L_x_24:
[----:B--2---:R2:W4:Y:S02]  /*b7f0*/  SYNCS.PHASECHK.TRANS64.TRYWAIT P0, [R3+URZ+0xf0], R2 ;  /* 0x0000f002030075a7 */ /* 0x00452400080011ff */
[----:B----4-:R-:W-:Y:S05]  /*b800*/  @!P0 NANOSLEEP.SYNCS 0x989680 ;  /* 0x009896800000895d */ /* 0x010fea0003900000 */
[----:B------:R-:W4:Y:S02]  /*b810*/  @!P0 SYNCS.PHASECHK.TRANS64 P0, [R3+URZ+0xf0], R2 ;  /* 0x0000f002030085a7 */ /* 0x000f2400080010ff */
[----:B----4-:R-:W-:Y:S05]  /*b820*/  @!P0 BRA `(.L_x_24) ;  /* 0xfffffffc00f08947 */ /* 0x010fea000383ffff */
[----:B------:R-:W-:Y:S05]  /*b830*/  BRA `(.L_x_142) ;  /* 0xffffff5c00ec7947 */ /* 0x000fea000383ffff */
.L_x_27:
[----:B-1----:R-:W-:-:S07]  /*b840*/  MOV R2, UR33 ;  /* 0x0000002100027c02 */ /* 0x002fce0008000f00 */
.L_x_143:
[----:B-1----:R1:W2:Y:S02]  /*b850*/  SYNCS.PHASECHK.TRANS64.TRYWAIT P0, [R2+URZ+0x28], R5 ;  /* 0x00002805020075a7 */ /* 0x0022a400080011ff */
[----:B--2---:R-:W-:Y:S05]  /*b860*/  @!P0 NANOSLEEP.SYNCS 0x989680 ;  /* 0x009896800000895d */ /* 0x004fea0003900000 */
[----:B------:R-:W2:Y:S02]  /*b870*/  @!P0 SYNCS.PHASECHK.TRANS64 P0, [R2+URZ+0x28], R5 ;  /* 0x00002805020085a7 */ /* 0x000ea400080010ff */
[----:B--2---:R-:W-:Y:S05]  /*b880*/  @!P0 BRA `(.L_x_143) ;  /* 0xfffffffc00f08947 */ /* 0x004fea000383ffff */
[----:B------:R-:W-:Y:S05]  /*b890*/  BRA `(.L_x_26) ;  /* 0xffffff6000507947 */ /* 0x000fea000383ffff */
.L_x_34:
[----:B-1----:R-:W-:-:S07]  /*b8a0*/  MOV R2, UR17 ;  /* 0x0000001100027c02 */ /* 0x002fce0008000f00 */
.L_x_144:
[----:B-1----:R1:W2:Y:S02]  /*b8b0*/  SYNCS.PHASECHK.TRANS64.TRYWAIT P0, [R2+URZ+0x28], R5 ;  /* 0x00002805020075a7 */ /* 0x0022a400080011ff */
[----:B--2---:R-:W-:Y:S05]  /*b8c0*/  @!P0 NANOSLEEP.SYNCS 0x989680 ;  /* 0x009896800000895d */ /* 0x004fea0003900000 */
[----:B------:R-:W2:Y:S02]  /*b8d0*/  @!P0 SYNCS.PHASECHK.TRANS64 P0, [R2+URZ+0x28], R5 ;  /* 0x00002805020085a7 */ /* 0x000ea400080010ff */
[----:B--2---:R-:W-:Y:S05]  /*b8e0*/  @!P0 BRA `(.L_x_144) ;  /* 0xfffffffc00f08947 */ /* 0x004fea000383ffff */
[----:B------:R-:W-:Y:S05]  /*b8f0*/  BRA `(.L_x_33) ;  /* 0xffffff6400087947 */ /* 0x000fea000383ffff */
.L_x_39:
[----:B-1----:R1:W2:Y:S02]  /*b900*/  SYNCS.PHASECHK.TRANS64.TRYWAIT P0, [R2+URZ+0xa0], R3 ;  /* 0x0000a003020075a7 */ /* 0x0022a400080011ff */
[----:B--2---:R-:W-:Y:S05]  /*b910*/  @!P0 NANOSLEEP.SYNCS 0x989680 ;  /* 0x009896800000895d */ /* 0x004fea0003900000 */
[----:B------:R-:W2:Y:S02]  /*b920*/  @!P0 SYNCS.PHASECHK.TRANS64 P0, [R2+URZ+0xa0], R3 ;  /* 0x0000a003020085a7 */ /* 0x000ea400080010ff */
[----:B--2---:R-:W-:Y:S05]  /*b930*/  @!P0 BRA `(.L_x_39) ;  /* 0xfffffffc00f08947 */ /* 0x004fea000383ffff */
[----:B------:R-:W-:Y:S05]  /*b940*/  BRA `(.L_x_145) ;  /* 0xffffff6400a87947 */ /* 0x000fea000383ffff */
.L_x_43:
[----:B---3--:R-:W-:-:S07]  /*b950*/  MOV R0, UR4 ;  /* 0x0000000400007c02 */ /* 0x008fce0008000f00 */
.L_x_146:
[----:B-1----:R1:W2:Y:S02]  /*b960*/  SYNCS.PHASECHK.TRANS64.TRYWAIT P0, [R0+URZ], R3 ;  /* 0x00000003000075a7 */ /* 0x0022a400080011ff */
[----:B--2---:R-:W-:Y:S05]  /*b970*/  @!P0 NANOSLEEP.SYNCS 0x989680 ;  /* 0x009896800000895d */ /* 0x004fea0003900000 */
[----:B------:R-:W2:Y:S02]  /*b980*/  @!P0 SYNCS.PHASECHK.TRANS64 P0, [R0+URZ], R3 ;  /* 0x00000003000085a7 */ /* 0x000ea400080010ff */
[----:B--2---:R-:W-:Y:S05]  /*b990*/  @!P0 BRA `(.L_x_146) ;  /* 0xfffffffc00f08947 */ /* 0x004fea000383ffff */
[----:B------:R-:W-:Y:S05]  /*b9a0*/  BRA `(.L_x_147) ;  /* 0xffffff6c00187947 */ /* 0x000fea000383ffff */
.L_x_44:
[----:B---3--:R-:W-:-:S07]  /*b9b0*/  MOV R0, UR4 ;  /* 0x0000000400007c02 */ /* 0x008fce0008000f00 */
.L_x_148:
[----:B-1----:R1:W2:Y:S02]  /*b9c0*/  SYNCS.PHASECHK.TRANS64.TRYWAIT P0, [R0+URZ], R3 ;  /* 0x00000003000075a7 */ /* 0x0022a400080011ff */
[----:B--2---:R-:W-:Y:S05]  /*b9d0*/  @!P0 NANOSLEEP.SYNCS 0x989680 ;  /* 0x009896800000895d */ /* 0x004fea0003900000 */
[----:B------:R-:W2:Y:S02]  /*b9e0*/  @!P0 SYNCS.PHASECHK.TRANS64 P0, [R0+URZ], R3 ;  /* 0x00000003000085a7 */ /* 0x000ea400080010ff */
[----:B--2---:R-:W-:Y:S05]  /*b9f0*/  @!P0 BRA `(.L_x_148) ;  /* 0xfffffffc00f08947 */ /* 0x004fea000383ffff */
[----:B------:R-:W-:Y:S05]  /*ba00*/  BRA `(.L_x_149) ;  /* 0xffffff6c00247947 */ /* 0x000fea000383ffff */
.L_x_45:
[----:B---3--:R-:W-:-:S07]  /*ba10*/  MOV R0, UR4 ;  /* 0x0000000400007c02 */ /* 0x008fce0008000f00 */
.L_x_150:
[----:B-1----:R1:W2:Y:S02]  /*ba20*/  SYNCS.PHASECHK.TRANS64.TRYWAIT P0, [R0+URZ], R3 ;  /* 0x00000003000075a7 */ /* 0x0022a400080011ff */
[----:B--2---:R-:W-:Y:S05]  /*ba30*/  @!P0 NANOSLEEP.SYNCS 0x989680 ;  /* 0x009896800000895d */ /* 0x004fea0003900000 */
[----:B------:R-:W2:Y:S02]  /*ba40*/  @!P0 SYNCS.PHASECHK.TRANS64 P0, [R0+URZ], R3 ;  /* 0x00000003000085a7 */ /* 0x000ea400080010ff */
[----:B--2---:R-:W-:Y:S05]  /*ba50*/  @!P0 BRA `(.L_x_150) ;  /* 0xfffffffc00f08947 */ /* 0x004fea000383ffff */
[----:B------:R-:W-:Y:S05]  /*ba60*/  BRA `(.L_x_151) ;  /* 0xffffff6c00307947 */ /* 0x000fea000383ffff */
.L_x_46:
[----:B---3--:R-:W-:-:S07]  /*ba70*/  MOV R0, UR4 ;  /* 0x0000000400007c02 */ /* 0x008fce0008000f00 */
.L_x_152:
[----:B-1----:R1:W2:Y:S02]  /*ba80*/  SYNCS.PHASECHK.TRANS64.TRYWAIT P0, [R0+URZ], R3 ;  /* 0x00000003000075a7 */ /* 0x0022a400080011ff */
[----:B--2---:R-:W-:Y:S05]  /*ba90*/  @!P0 NANOSLEEP.SYNCS 0x989680 ;  /* 0x009896800000895d */ /* 0x004fea0003900000 */
[----:B------:R-:W2:Y:S02]  /*baa0*/  @!P0 SYNCS.PHASECHK.TRANS64 P0, [R0+URZ], R3 ;  /* 0x00000003000085a7 */ /* 0x000ea400080010ff */
[----:B--2---:R-:W-:Y:S05]  /*bab0*/  @!P0 BRA `(.L_x_152) ;  /* 0xfffffffc00f08947 */ /* 0x004fea000383ffff */
[----:B------:R-:W-:Y:S05]  /*bac0*/  BRA `(.L_x_153) ;  /* 0xffffff6c003c7947 */ /* 0x000fea000383ffff */
.L_x_49:
[----:B-1----:R1:W2:Y:S02]  /*bad0*/  SYNCS.PHASECHK.TRANS64.TRYWAIT P0, [R0+URZ+0xe0], R5 ;  /* 0x0000e005000075a7 */ /* 0x0022a400080011ff */
[----:B--2---:R-:W-:Y:S05]  /*bae0*/  @!P0 NANOSLEEP.SYNCS 0x989680 ;  /* 0x009896800000895d */ /* 0x004fea0003900000 */
[----:B------:R-:W2:Y:S02]  /*baf0*/  @!P0 SYNCS.PHASECHK.TRANS64 P0, [R0+URZ+0xe0], R5 ;  /* 0x0000e005000085a7 */ /* 0x000ea400080010ff */
[----:B--2---:R-:W-:Y:S05]  /*bb00*/  @!P0 BRA `(.L_x_49) ;  /* 0xfffffffc00f08947 */ /* 0x004fea000383ffff */
[----:B------:R-:W-:Y:S05]  /*bb10*/  BRA `(.L_x_154) ;  /* 0xffffff6c009c7947 */ /* 0x000fea000383ffff */
.L_x_50:
[----:B------:R-:W-:-:S07]  /*bb20*/  MOV R0, UR5 ;  /* 0x0000000500007c02 */ /* 0x000fce0008000f00 */
.L_x_155:
[----:B-1----:R1:W2:Y:S02]  /*bb30*/  SYNCS.PHASECHK.TRANS64.TRYWAIT P0, [R0+URZ+0xb0], R7 ;  /* 0x0000b007000075a7 */ /* 0x0022a400080011ff */
[----:B--2---:R-:W-:Y:S05]  /*bb40*/  @!P0 NANOSLEEP.SYNCS 0x989680 ;  /* 0x009896800000895d */ /* 0x004fea0003900000 */
[----:B------:R-:W2:Y:S02]  /*bb50*/  @!P0 SYNCS.PHASECHK.TRANS64 P0, [R0+URZ+0xb0], R7 ;  /* 0x0000b007000085a7 */ /* 0x000ea400080010ff */
[----:B--2---:R-:W-:Y:S05]  /*bb60*/  @!P0 BRA `(.L_x_155) ;  /* 0xfffffffc00f08947 */ /* 0x004fea000383ffff */
[----:B------:R-:W-:Y:S05]  /*bb70*/  BRA `(.L_x_156) ;  /* 0xffffff6c00ac7947 */ /* 0x000fea000383ffff */
.L_x_51:
[----:B-1----:R1:W2:Y:S02]  /*bb80*/  SYNCS.PHASECHK.TRANS64.TRYWAIT P1, [R0+URZ+0xa0], R5 ;  /* 0x0000a005000075a7 */ /* 0x0022a400080211ff */
[----:B--2---:R-:W-:Y:S05]  /*bb90*/  @!P1 NANOSLEEP.SYNCS 0x989680 ;  /* 0x009896800000995d */ /* 0x004fea0003900000 */
[----:B------:R-:W2:Y:S02]  /*bba0*/  @!P1 SYNCS.PHASECHK.TRANS64 P1, [R0+URZ+0xa0], R5 ;  /* 0x0000a005000095a7 */ /* 0x000ea400080210ff */
[----:B--2---:R-:W-:Y:S05]  /*bbb0*/  @!P1 BRA `(.L_x_51) ;  /* 0xfffffffc00f09947 */ /* 0x004fea000383ffff */
[----:B------:R-:W-:Y:S05]  /*bbc0*/  BRA `(.L_x_157) ;  /* 0xffffff6c00dc7947 */ /* 0x000fea000383ffff */
.L_x_54:
[----:B------:R-:W-:-:S07]  /*bbd0*/  MOV R0, UR5 ;  /* 0x0000000500007c02 */ /* 0x000fce0008000f00 */
.L_x_158:
[----:B-1----:R1:W2:Y:S02]  /*bbe0*/  SYNCS.PHASECHK.TRANS64.TRYWAIT P0, [R0+URZ+0xb0], R3 ;  /* 0x0000b003000075a7 */ /* 0x0022a400080011ff */
[----:B--2---:R-:W-:Y:S05]  /*bbf0*/  @!P0 NANOSLEEP.SYNCS 0x989680 ;  /* 0x009896800000895d */ /* 0x004fea0003900000 */
[----:B------:R-:W2:Y:S02]  /*bc00*/  @!P0 SYNCS.PHASECHK.TRANS64 P0, [R0+URZ+0xb0], R3 ;  /* 0x0000b003000085a7 */ /* 0x000ea400080010ff */
[----:B--2---:R-:W-:Y:S05]  /*bc10*/  @!P0 BRA `(.L_x_158) ;  /* 0xfffffffc00f08947 */ /* 0x004fea000383ffff */
[----:B------:R-:W-:Y:S05]  /*bc20*/  BRA `(.L_x_53) ;  /* 0xffffff7000307947 */ /* 0x000fea000383ffff */
.L_x_63:
[----:B-1----:R-:W-:-:S04]  /*bc30*/  MOV R4, UR6 ;  /* 0x0000000600047c02 */ /* 0x002fc80008000f00 */
[----:B------:R1:W2:Y:S03]  /*bc40*/  SYNCS.PHASECHK.TRANS64.TRYWAIT P0, [R4+URZ+0x8], R5 ;  /* 0x00000805040075a7 */ /* 0x0002a600080011ff */
[----:B--2---:R-:W-:Y:S05]  /*bc50*/  @!P0 NANOSLEEP.SYNCS 0x989680 ;  /* 0x009896800000895d */ /* 0x004fea0003900000 */
[----:B------:R-:W2:Y:S02]  /*bc60*/  @!P0 SYNCS.PHASECHK.TRANS64 P0, [R4+URZ+0x8], R5 ;  /* 0x00000805040085a7 */ /* 0x000ea400080010ff */
[----:B--2---:R-:W-:Y:S05]  /*bc70*/  @!P0 BRA `(.L_x_63) ;  /* 0xfffffffc00ec8947 */ /* 0x004fea000383ffff */
[----:B------:R-:W-:Y:S05]  /*bc80*/  BRA `(.L_x_62) ;  /* 0xffffff7000e47947 */ /* 0x000fea000383ffff */
.L_x_65:
[----:B------:R-:W-:Y:S01]  /*bc90*/  BSSY B0, `(.L_x_159) ;  /* 0x0000006000007945 */ /* 0x000fe20003800000 */
[----:B------:R-:W-:-:S07]  /*bca0*/  MOV R15, 0xffffffff ;  /* 0xffffffff000f7802 */ /* 0x000fce0000000f00 */
[----:B-1---5:R-:W-:Y:S05]  /*bcb0*/  WARPSYNC.COLLECTIVE R15, `(.L_x_160) ;  /* 0x000000000f0c7348 */ /* 0x022fea0003c00000 */
[----:B------:R-:W-:Y:S02]  /*bcc0*/  ELECT P6, UR79, PT ;  /* 0x00000000004f782f */ /* 0x000fe400038c0000 */
[----:B------:R-:W-:Y:S01]  /*bcd0*/  MOV R14, UR79 ;  /* 0x0000004f000e7c02 */ /* 0x000fe20008000f00 */
[----:B-1---5:R-:W-:Y:S10]  /*bce0*/  ENDCOLLECTIVE ;  /* 0x000000000000791b */ /* 0x022ff40003800000 */
.L_x_160:
[----:B------:R-:W-:Y:S05]  /*bcf0*/  BSYNC B0 ;  /* 0x0000000000007941 */ /* 0x000fea0003800000 */
.L_x_159:
[----:B------:R-:W-:Y:S05]  /*bd00*/  BRA `(.L_x_161) ;  /* 0xffffff7400147947 */ /* 0x000fea000383ffff */
.L_x_67:
[----:B-1----:R-:W-:-:S04]  /*bd10*/  MOV R2, UR6 ;  /* 0x0000000600027c02 */ /* 0x002fc80008000f00 */
[----:B------:R1:W2:Y:S03]  /*bd20*/  SYNCS.PHASECHK.TRANS64.TRYWAIT P0, [R2+URZ+0x8], R3 ;  /* 0x00000803020075a7 */ /* 0x0002a600080011ff */
[----:B--2---:R-:W-:Y:S05]  /*bd30*/  @!P0 NANOSLEEP.SYNCS 0x989680 ;  /* 0x009896800000895d */ /* 0x004fea0003900000 */
[----:B------:R-:W2:Y:S02]  /*bd40*/  @!P0 SYNCS.PHASECHK.TRANS64 P0, [R2+URZ+0x8], R3 ;  /* 0x00000803020085a7 */ /* 0x000ea400080010ff */
[----:B--2---:R-:W-:Y:S05]  /*bd50*/  @!P0 BRA `(.L_x_67) ;  /* 0xfffffffc00ec8947 */ /* 0x004fea000383ffff */
[----:B------:R-:W-:Y:S05]  /*bd60*/  BRA `(.L_x_66) ;  /* 0xffffff7400187947 */ /* 0x000fea000383ffff */
.L_x_68:
[----:B-1----:R1:W2:Y:S02]  /*bd70*/  SYNCS.PHASECHK.TRANS64.TRYWAIT P0, [R0+URZ+0xa0], R5 ;  /* 0x0000a005000075a7 */ /* 0x0022a400080011ff */
[----:B--2---:R-:W-:Y:S05]  /*bd80*/  @!P0 NANOSLEEP.SYNCS 0x989680 ;  /* 0x009896800000895d */ /* 0x004fea0003900000 */
[----:B------:R-:W2:Y:S02]  /*bd90*/  @!P0 SYNCS.PHASECHK.TRANS64 P0, [R0+URZ+0xa0], R5 ;  /* 0x0000a005000085a7 */ /* 0x000ea400080010ff */
[----:B--2---:R-:W-:Y:S05]  /*bda0*/  @!P0 BRA `(.L_x_68) ;  /* 0xfffffffc00f08947 */ /* 0x004fea000383ffff */
[----:B------:R-:W-:Y:S05]  /*bdb0*/  BRA `(.L_x_162) ;  /* 0xffffff7400f47947 */ /* 0x000fea000383ffff */
.L_x_70:
[----:B------:R-:W-:-:S07]  /*bdc0*/  MOV R0, UR10 ;  /* 0x0000000a00007c02 */ /* 0x000fce0008000f00 */
.L_x_163:
[----:B-1----:R1:W2:Y:S02]  /*bdd0*/  SYNCS.PHASECHK.TRANS64.TRYWAIT P0, [R0+URZ+0xd0], R5 ;  /* 0x0000d005000075a7 */ /* 0x0022a400080011ff */
[----:B--2---:R-:W-:Y:S05]  /*bde0*/  @!P0 NANOSLEEP.SYNCS 0x989680 ;  /* 0x009896800000895d */ /* 0x004fea0003900000 */
[----:B------:R-:W2:Y:S02]  /*bdf0*/  @!P0 SYNCS.PHASECHK.TRANS64 P0, [R0+URZ+0xd0], R5 ;  /* 0x0000d005000085a7 */ /* 0x000ea400080010ff */
[----:B--2---:R-:W-:Y:S05]  /*be00*/  @!P0 BRA `(.L_x_163) ;  /* 0xfffffffc00f08947 */ /* 0x004fea000383ffff */
[----:B------:R-:W-:Y:S05]  /*be10*/  BRA `(.L_x_164) ;  /* 0xffffff7800407947 */ /* 0x000fea000383ffff */
.L_x_73:
[----:B------:R-:W-:Y:S07]  /*be20*/  MOV R0, UR9 ;  /* 0x0000000900007c02 */ /* 0x000fee0008000f00 */
.L_x_165:
[----:B-1----:R1:W2:Y:S02]  /*be30*/  SYNCS.PHASECHK.TRANS64.TRYWAIT P0, [R0+URZ], R5 ;  /* 0x00000005000075a7 */ /* 0x0022a400080011ff */
[----:B--2---:R-:W-:Y:S05]  /*be40*/  @!P0 NANOSLEEP.SYNCS 0x989680 ;  /* 0x009896800000895d */ /* 0x004fea0003900000 */
[----:B------:R-:W2:Y:S02]  /*be50*/  @!P0 SYNCS.PHASECHK.TRANS64 P0, [R0+URZ], R5 ;  /* 0x00000005000085a7 */ /* 0x000ea400080010ff */
[----:B--2---:R-:W-:Y:S05]  /*be60*/  @!P0 BRA `(.L_x_165) ;  /* 0xfffffffc00f08947 */ /* 0x004fea000383ffff */
[----:B------:R-:W-:Y:S05]  /*be70*/  BRA `(.L_x_72) ;  /* 0xffffff7800547947 */ /* 0x000fea000383ffff */
.L_x_77:
[----:B-1----:R-:W-:-:S07]  /*be80*/  MOV R0, UR5 ;  /* 0x0000000500007c02 */ /* 0x002fce0008000f00 */
.L_x_166:
[----:B-1----:R1:W2:Y:S02]  /*be90*/  SYNCS.PHASECHK.TRANS64.TRYWAIT P0, [R0+URZ], R3 ;  /* 0x00000003000075a7 */ /* 0x0022a400080011ff */
[----:B--2---:R-:W-:Y:S05]  /*bea0*/  @!P0 NANOSLEEP.SYNCS 0x989680 ;  /* 0x009896800000895d */ /* 0x004fea0003900000 */
[----:B------:R-:W2:Y:S02]  /*beb0*/  @!P0 SYNCS.PHASECHK.TRANS64 P0, [R0+URZ], R3 ;  /* 0x00000003000085a7 */ /* 0x000ea400080010ff */
[----:B--2---:R-:W-:Y:S05]  /*bec0*/  @!P0 BRA `(.L_x_166) ;  /* 0xfffffffc00f08947 */ /* 0x004fea000383ffff */
[----:B------:R-:W-:Y:S05]  /*bed0*/  BRA `(.L_x_167) ;  /* 0xffffff7c00207947 */ /* 0x000fea000383ffff */
.L_x_80:
[----:B------:R-:W-:-:S07]  /*bee0*/  MOV R0, UR8 ;  /* 0x0000000800007c02 */ /* 0x000fce0008000f00 */
.L_x_168:
[----:B-1----:R1:W2:Y:S02]  /*bef0*/  SYNCS.PHASECHK.TRANS64.TRYWAIT P1, [R0+URZ+0x100], R3 ;  /* 0x00010003000075a7 */ /* 0x0022a400080211ff */
[----:B--2---:R-:W-:Y:S05]  /*bf00*/  @!P1 NANOSLEEP.SYNCS 0x989680 ;  /* 0x009896800000995d */ /* 0x004fea0003900000 */
[----:B------:R-:W2:Y:S02]  /*bf10*/  @!P1 SYNCS.PHASECHK.TRANS64 P1, [R0+URZ+0x100], R3 ;  /* 0x00010003000095a7 */ /* 0x000ea400080210ff */
[----:B--2---:R-:W-:Y:S05]  /*bf20*/  @!P1 BRA `(.L_x_168) ;  /* 0xfffffffc00f09947 */ /* 0x004fea000383ffff */
[----:B------:R-:W-:Y:S05]  /*bf30*/  BRA `(.L_x_169) ;  /* 0xffffff7c006c7947 */ /* 0x000fea000383ffff */
.L_x_85:
[----:B--2---:R2:W4:Y:S02]  /*bf40*/  SYNCS.PHASECHK.TRANS64.TRYWAIT P0, [R0+URZ+0xa0], R3 ;  /* 0x0000a003000075a7 */ /* 0x00452400080011ff */
[----:B----4-:R-:W-:Y:S05]  /*bf50*/  @!P0 NANOSLEEP.SYNCS 0x989680 ;  /* 0x009896800000895d */ /* 0x010fea0003900000 */
[----:B------:R-:W4:Y:S02]  /*bf60*/  @!P0 SYNCS.PHASECHK.TRANS64 P0, [R0+URZ+0xa0], R3 ;  /* 0x0000a003000085a7 */ /* 0x000f2400080010ff */
[----:B----4-:R-:W-:Y:S05]  /*bf70*/  @!P0 BRA `(.L_x_85) ;  /* 0xfffffffc00f08947 */ /* 0x010fea000383ffff */
[----:B------:R-:W-:Y:S05]  /*bf80*/  BRA `(.L_x_170) ;  /* 0xffffff8000807947 */ /* 0x000fea000383ffff */
.L_x_88:
[----:B------:R-:W-:Y:S07]  /*bf90*/  MOV R0, UR7 ;  /* 0x0000000700007c02 */ /* 0x000fee0008000f00 */
.L_x_171:
[----:B--2---:R2:W4:Y:S02]  /*bfa0*/  SYNCS.PHASECHK.TRANS64.TRYWAIT P0, [R0+URZ+0x98], R3 ;  /* 0x00009803000075a7 */ /* 0x00452400080011ff */
[----:B----4-:R-:W-:Y:S05]  /*bfb0*/  @!P0 NANOSLEEP.SYNCS 0x989680 ;  /* 0x009896800000895d */ /* 0x010fea0003900000 */
[----:B------:R-:W4:Y:S02]  /*bfc0*/  @!P0 SYNCS.PHASECHK.TRANS64 P0, [R0+URZ+0x98], R3 ;  /* 0x00009803000085a7 */ /* 0x000f2400080010ff */
[----:B----4-:R-:W-:Y:S05]  /*bfd0*/  @!P0 BRA `(.L_x_171) ;  /* 0xfffffffc00f08947 */ /* 0x010fea000383ffff */
[----:B------:R-:W-:Y:S05]  /*bfe0*/  BRA `(.L_x_87) ;  /* 0xffffff8400607947 */ /* 0x000fea000383ffff */
.L_x_91:
[----:B------:R-:W-:Y:S07]  /*bff0*/  MOV R3, UR7 ;  /* 0x0000000700037c02 */ /* 0x000fee0008000f00 */
.L_x_172:
[----:B-1----:R1:W2:Y:S02]  /*c000*/  SYNCS.PHASECHK.TRANS64.TRYWAIT P0, [R3+URZ+0x70], R12 ;  /* 0x0000700c030075a7 */ /* 0x0022a400080011ff */
[----:B--2---:R-:W-:Y:S05]  /*c010*/  @!P0 NANOSLEEP.SYNCS 0x989680 ;  /* 0x009896800000895d */ /* 0x004fea0003900000 */
[----:B------:R-:W2:Y:S02]  /*c020*/  @!P0 SYNCS.PHASECHK.TRANS64 P0, [R3+URZ+0x70], R12 ;  /* 0x0000700c030085a7 */ /* 0x000ea400080010ff */
[----:B--2---:R-:W-:Y:S05]  /*c030*/  @!P0 BRA `(.L_x_172) ;  /* 0xfffffffc00f08947 */ /* 0x004fea000383ffff */
[----:B------:R-:W-:Y:S05]  /*c040*/  BRA `(.L_x_173) ;  /* 0xffffff8400d87947 */ /* 0x000fea000383ffff */
.L_x_92:
[----:B-1----:R-:W-:Y:S07]  /*c050*/  MOV R3, UR7 ;  /* 0x0000000700037c02 */ /* 0x002fee0008000f00 */
.L_x_174:
[----:B-1----:R1:W2:Y:S02]  /*c060*/  SYNCS.PHASECHK.TRANS64.TRYWAIT P0, [R3+URZ+0x78], R12 ;  /* 0x0000780c030075a7 */ /* 0x0022a400080011ff */
[----:B--2---:R-:W-:Y:S05]  /*c070*/  @!P0 NANOSLEEP.SYNCS 0x989680 ;  /* 0x009896800000895d */ /* 0x004fea0003900000 */
[----:B------:R-:W2:Y:S02]  /*c080*/  @!P0 SYNCS.PHASECHK.TRANS64 P0, [R3+URZ+0x78], R12 ;  /* 0x0000780c030085a7 */ /* 0x000ea400080010ff */
[----:B--2---:R-:W-:Y:S05]  /*c090*/  @!P0 BRA `(.L_x_174) ;  /* 0xfffffffc00f08947 */ /* 0x004fea000383ffff */
[----:B------:R-:W-:Y:S05]  /*c0a0*/  BRA `(.L_x_175) ;  /* 0xffffff8800147947 */ /* 0x000fea000383ffff */
.L_x_93:
[----:B-1----:R-:W-:Y:S07]  /*c0b0*/  MOV R3, UR7 ;  /* 0x0000000700037c02 */ /* 0x002fee0008000f00 */
.L_x_176:
[----:B-1----:R1:W2:Y:S02]  /*c0c0*/  SYNCS.PHASECHK.TRANS64.TRYWAIT P0, [R3+URZ+0x80], R12 ;  /* 0x0000800c030075a7 */ /* 0x0022a400080011ff */
[----:B--2---:R-:W-:Y:S05]  /*c0d0*/  @!P0 NANOSLEEP.SYNCS 0x989680 ;  /* 0x009896800000895d */ /* 0x004fea0003900000 */
[----:B------:R-:W2:Y:S02]  /*c0e0*/  @!P0 SYNCS.PHASECHK.TRANS64 P0, [R3+URZ+0x80], R12 ;  /* 0x0000800c030085a7 */ /* 0x000ea400080010ff */
[----:B--2---:R-:W-:Y:S05]  /*c0f0*/  @!P0 BRA `(.L_x_176) ;  /* 0xfffffffc00f08947 */ /* 0x004fea000383ffff */
[----:B------:R-:W-:Y:S05]  /*c100*/  BRA `(.L_x_177) ;  /* 0xffffff88005c7947 */ /* 0x000fea000383ffff */
.L_x_94:
[----:B------:R-:W-:Y:S07]  /*c110*/  MOV R3, UR7 ;  /* 0x0000000700037c02 */ /* 0x000fee0008000f00 */
.L_x_178:
[----:B-1----:R1:W2:Y:S02]  /*c120*/  SYNCS.PHASECHK.TRANS64.TRYWAIT P0, [R3+URZ+0x88], R12 ;  /* 0x0000880c030075a7 */ /* 0x0022a400080011ff */
[----:B--2---:R-:W-:Y:S05]  /*c130*/  @!P0 NANOSLEEP.SYNCS 0x989680 ;  /* 0x009896800000895d */ /* 0x004fea0003900000 */
[----:B------:R-:W2:Y:S02]  /*c140*/  @!P0 SYNCS.PHASECHK.TRANS64 P0, [R3+URZ+0x88], R12 ;  /* 0x0000880c030085a7 */ /* 0x000ea400080010ff */
[----:B--2---:R-:W-:Y:S05]  /*c150*/  @!P0 BRA `(.L_x_178) ;  /* 0xfffffffc00f08947 */ /* 0x004fea000383ffff */
[----:B------:R-:W-:Y:S05]  /*c160*/  BRA `(.L_x_179) ;  /* 0xffffff8800e47947 */ /* 0x000fea000383ffff */
.L_x_96:
[----:B------:R-:W-:-:S07]  /*c170*/  MOV R0, UR7 ;  /* 0x0000000700007c02 */ /* 0x000fce0008000f00 */
.L_x_180:
[----:B-1----:R1:W4:Y:S02]  /*c180*/  SYNCS.PHASECHK.TRANS64.TRYWAIT P0, [R0+URZ+0x70], R3 ;  /* 0x00007003000075a7 */ /* 0x00232400080011ff */
[----:B----4-:R-:W-:Y:S05]  /*c190*/  @!P0 NANOSLEEP.SYNCS 0x989680 ;  /* 0x009896800000895d */ /* 0x010fea0003900000 */
[----:B------:R-:W4:Y:S02]  /*c1a0*/  @!P0 SYNCS.PHASECHK.TRANS64 P0, [R0+URZ+0x70], R3 ;  /* 0x00007003000085a7 */ /* 0x000f2400080010ff */
[----:B----4-:R-:W-:Y:S05]  /*c1b0*/  @!P0 BRA `(.L_x_180) ;  /* 0xfffffffc00f08947 */ /* 0x010fea000383ffff */
[----:B------:R-:W-:Y:S05]  /*c1c0*/  BRA `(.L_x_181) ;  /* 0xffffff8c00547947 */ /* 0x000fea000383ffff */
.L_x_97:
[----:B-1----:R-:W-:-:S07]  /*c1d0*/  MOV R0, UR7 ;  /* 0x0000000700007c02 */ /* 0x002fce0008000f00 */
.L_x_182:
[----:B-1----:R1:W4:Y:S02]  /*c1e0*/  SYNCS.PHASECHK.TRANS64.TRYWAIT P0, [R0+URZ+0x78], R3 ;  /* 0x00007803000075a7 */ /* 0x00232400080011ff */
[----:B----4-:R-:W-:Y:S05]  /*c1f0*/  @!P0 NANOSLEEP.SYNCS 0x989680 ;  /* 0x009896800000895d */ /* 0x010fea0003900000 */
[----:B------:R-:W4:Y:S02]  /*c200*/  @!P0 SYNCS.PHASECHK.TRANS64 P0, [R0+URZ+0x78], R3 ;  /* 0x00007803000085a7 */ /* 0x000f2400080010ff */
[----:B----4-:R-:W-:Y:S05]  /*c210*/  @!P0 BRA `(.L_x_182) ;  /* 0xfffffffc00f08947 */ /* 0x010fea000383ffff */
[----:B------:R-:W-:Y:S05]  /*c220*/  BRA `(.L_x_183) ;  /* 0xffffff8c00447947 */ /* 0x000fea000383ffff */
.L_x_98:
[----:B-1----:R-:W-:-:S07]  /*c230*/  MOV R0, UR7 ;  /* 0x0000000700007c02 */ /* 0x002fce0008000f00 */
.L_x_184:
[----:B-1----:R1:W4:Y:S02]  /*c240*/  SYNCS.PHASECHK.TRANS64.TRYWAIT P0, [R0+URZ+0x80], R3 ;  /* 0x00008003000075a7 */ /* 0x00232400080011ff */
[----:B----4-:R-:W-:Y:S05]  /*c250*/  @!P0 NANOSLEEP.SYNCS 0x989680 ;  /* 0x009896800000895d */ /* 0x010fea0003900000 */
[----:B------:R-:W4:Y:S02]  /*c260*/  @!P0 SYNCS.PHASECHK.TRANS64 P0, [R0+URZ+0x80], R3 ;  /* 0x00008003000085a7 */ /* 0x000f2400080010ff */
[----:B----4-:R-:W-:Y:S05]  /*c270*/  @!P0 BRA `(.L_x_184) ;  /* 0xfffffffc00f08947 */ /* 0x010fea000383ffff */
[----:B------:R-:W-:Y:S05]  /*c280*/  BRA `(.L_x_185) ;  /* 0xffffff8c00347947 */ /* 0x000fea000383ffff */
.L_x_100:
[----:B--2---:R2:W3:Y:S02]  /*c290*/  SYNCS.PHASECHK.TRANS64.TRYWAIT P0, [R0+URZ+0xa0], R3 ;  /* 0x0000a003000075a7 */ /* 0x0044e400080011ff */
[----:B---3--:R-:W-:Y:S05]  /*c2a0*/  @!P0 NANOSLEEP.SYNCS 0x989680 ;  /* 0x009896800000895d */ /* 0x008fea0003900000 */
[----:B------:R-:W3:Y:S02]  /*c2b0*/  @!P0 SYNCS.PHASECHK.TRANS64 P0, [R0+URZ+0xa0], R3 ;  /* 0x0000a003000085a7 */ /* 0x000ee400080010ff */
[----:B---3--:R-:W-:Y:S05]  /*c2c0*/  @!P0 BRA `(.L_x_100) ;  /* 0xfffffffc00f08947 */ /* 0x008fea000383ffff */
[----:B------:R-:W-:Y:S05]  /*c2d0*/  BRA `(.L_x_186) ;  /* 0xffffff9000007947 */ /* 0x000fea000383ffff */
.L_x_111:
[----:B-1----:R1:W3:Y:S02]  /*c2e0*/  SYNCS.PHASECHK.TRANS64.TRYWAIT P1, [R3+URZ+0x50], R0 ;  /* 0x00005000030075a7 */ /* 0x0022e400080211ff */
[----:B---3--:R-:W-:Y:S05]  /*c2f0*/  @!P1 NANOSLEEP.SYNCS 0x989680 ;  /* 0x009896800000995d */ /* 0x008fea0003900000 */
[----:B------:R-:W3:Y:S02]  /*c300*/  @!P1 SYNCS.PHASECHK.TRANS64 P1, [R3+URZ+0x50], R0 ;  /* 0x00005000030095a7 */ /* 0x000ee400080210ff */
[----:B---3--:R-:W-:Y:S05]  /*c310*/  @!P1 BRA `(.L_x_111) ;  /* 0xfffffffc00f09947 */ /* 0x008fea000383ffff */
[----:B------:R-:W-:Y:S05]  /*c320*/  BRA `(.L_x_110) ;  /* 0xffffff9c00287947 */ /* 0x000fea000383ffff */
.L_x_113:
[----:B---3--:R3:W4:Y:S02]  /*c330*/  SYNCS.PHASECHK.TRANS64.TRYWAIT P0, [R171+URZ+0xc0], R2 ;  /* 0x0000c002ab0075a7 */ /* 0x00872400080011ff */
[----:B----4-:R-:W-:Y:S05]  /*c340*/  @!P0 NANOSLEEP.SYNCS 0x989680 ;  /* 0x009896800000895d */ /* 0x010fea0003900000 */
[----:B------:R-:W4:Y:S02]  /*c350*/  @!P0 SYNCS.PHASECHK.TRANS64 P0, [R171+URZ+0xc0], R2 ;  /* 0x0000c002ab0085a7 */ /* 0x000f2400080010ff */
[----:B----4-:R-:W-:Y:S05]  /*c360*/  @!P0 BRA `(.L_x_113) ;  /* 0xfffffffc00f08947 */ /* 0x010fea000383ffff */
[----:B------:R-:W-:Y:S05]  /*c370*/  BRA `(.L_x_112) ;  /* 0xffffff9c00847947 */ /* 0x000fea000383ffff */
.L_x_121:
[----:B--2---:R2:W3:Y:S02]  /*c380*/  SYNCS.PHASECHK.TRANS64.TRYWAIT P0, [R117+URZ+0x50], R0 ;  /* 0x00005000750075a7 */ /* 0x0044e400080011ff */
[----:B---3--:R-:W-:Y:S05]  /*c390*/  @!P0 NANOSLEEP.SYNCS 0x989680 ;  /* 0x009896800000895d */ /* 0x008fea0003900000 */
[----:B------:R-:W3:Y:S02]  /*c3a0*/  @!P0 SYNCS.PHASECHK.TRANS64 P0, [R117+URZ+0x50], R0 ;  /* 0x00005000750085a7 */ /* 0x000ee400080010ff */
[----:B---3--:R-:W-:Y:S05]  /*c3b0*/  @!P0 BRA `(.L_x_121) ;  /* 0xfffffffc00f08947 */ /* 0x008fea000383ffff */
[----:B------:R-:W-:Y:S05]  /*c3c0*/  BRA `(.L_x_120) ;  /* 0xffffffb000887947 */ /* 0x000fea000383ffff */
.L_x_129:
[----:B--2---:R2:W3:Y:S02]  /*c3d0*/  SYNCS.PHASECHK.TRANS64.TRYWAIT P0, [R0+URZ+0x50], R7 ;  /* 0x00005007000075a7 */ /* 0x0044e400080011ff */
[----:B---3--:R-:W-:Y:S05]  /*c3e0*/  @!P0 NANOSLEEP.SYNCS 0x989680 ;  /* 0x009896800000895d */ /* 0x008fea0003900000 */
[----:B------:R-:W3:Y:S02]  /*c3f0*/  @!P0 SYNCS.PHASECHK.TRANS64 P0, [R0+URZ+0x50], R7 ;  /* 0x00005007000085a7 */ /* 0x000ee400080010ff */
[----:B---3--:R-:W-:Y:S05]  /*c400*/  @!P0 BRA `(.L_x_129) ;  /* 0xfffffffc00f08947 */ /* 0x008fea000383ffff */
[----:B------:R-:W-:Y:S05]  /*c410*/  BRA `(.L_x_128) ;  /* 0xffffffc400dc7947 */ /* 0x000fea000383ffff */
.L_x_137:
[----:B--2---:R2:W3:Y:S02]  /*c420*/  SYNCS.PHASECHK.TRANS64.TRYWAIT P0, [R0+URZ+0x50], R5 ;  /* 0x00005005000075a7 */ /* 0x0044e400080011ff */
[----:B---3--:R-:W-:Y:S05]  /*c430*/  @!P0 NANOSLEEP.SYNCS 0x989680 ;  /* 0x009896800000895d */ /* 0x008fea0003900000 */
[----:B------:R-:W3:Y:S02]  /*c440*/  @!P0 SYNCS.PHASECHK.TRANS64 P0, [R0+URZ+0x50], R5 ;  /* 0x00005005000085a7 */ /* 0x000ee400080010ff */
[----:B---3--:R-:W-:Y:S05]  /*c450*/  @!P0 BRA `(.L_x_137) ;  /* 0xfffffffc00f08947 */ /* 0x008fea000383ffff */
[----:B------:R-:W-:Y:S05]  /*c460*/  BRA `(.L_x_136) ;  /* 0xffffffdc003c7947 */ /* 0x000fea000383ffff */
        .weak           $__internal_0_$__cuda_sm10x_tcgen05_guardrail_trap_col_being_dealloced_not_returned_by_alloc
        .type           $__internal_0_$__cuda_sm10x_tcgen05_guardrail_trap_col_being_dealloced_not_returned_by_alloc,@function
        .size           $__internal_0_$__cuda_sm10x_tcgen05_guardrail_trap_col_being_dealloced_not_returned_by_alloc,($__internal_1_$__cuda_sm10x_tcgen05_guardrail_trap_phase_invalid_during_alloc - $__internal_0_$__cuda_sm10x_tcgen05_guardrail_trap_col_being_dealloced_not_returned_by_alloc)
$__internal_0_$__cuda_sm10x_tcgen05_guardrail_trap_col_being_dealloced_not_returned_by_alloc:
[----:B------:R-:W-:Y:S05]  /*c470*/  BPT.TRAP 0x1 ;  /* 0x000000040000795c */ /* 0x000fea0000300000 */
[----:B------:R-:W-:-:S04]  /*c480*/  HFMA2 R3, -RZ, RZ, 0, 0 ;  /* 0x00000000ff037431 */ /* 0x000fc800000001ff */
[----:B------:R-:W-:Y:S05]  /*c490*/  RET.REL.NODEC R2 `(_ZN7cutlass13device_kernelINS_4gemm6kernel13GemmUniversalIN4cute5tupleIJiiiiEEENS1_10collective13CollectiveMmaINS1_35MainloopSm100TmaUmmaWarpSpecializedILi5ELi2ELi2ENS5_IJNS4_1CILi2EEENSA_ILi1EEESC_EEEEENS5_IJNSA_ILi256EEESF_NSA_ILi64EEEEEEaNS5_IJlSC_lEEEaSI_NS4_8TiledMMAINS4_8MMA_AtomIJNS4_21SM100_MMA_S8_2x1SM_SSIaaiLi256ELi256ELNS4_4UMMA5MajorE0ELSN_0ELNSM_8SaturateE0EEEEEENS4_6LayoutINS5_IJSC_SC_SC_EEENS5_IJNSA_ILi0EEEST_ST_EEEEENS5_IJNS4_10UnderscoreESW_SW_EEEEENS4_18SM100_TMA_2SM_LOADENS4_14ComposedLayoutINS4_7SwizzleILi2ELi4ELi3EEENS4_18smem_ptr_flag_bitsILi8EEENSR_INS5_IJNSA_ILi8EEESG_EEENS5_IJSG_SC_EEEEEEEvNS4_8identityESZ_S19_vS1A_EENS_8epilogue10collective18CollectiveEpilogueINS1C_23Sm100TmaWarpSpecializedILi4ELi2ELi64ELb0ELb0EEEJNS5_IJNSA_ILi128EEESF_SG_EEENS5_IJNSR_IS1H_SC_EENSR_ISG_SC_EEEEEaSI_aSI_NS1C_6fusion15FusionCallbacksIS1G_NS1M_17LinearCombinationIaiaiLNS_15FloatRoundStyleE2EEES1I_S1L_JEEENS4_5SM1004TMEM4LOAD26SM100_TMEM_LOAD_32dp32b64xENS4_13SM90_TMA_LOADES19_NS4_39AutoVectorizingCopyWithAssumedAlignmentILi128EEENS4_14SM90_TMA_STOREES19_S1Y_S1Y_EEEvvEEEEvNT_6ParamsE) ;  /* 0xffffff3802d87950 */ /* 0x000fea0003c3ffff */
        .weak           $__internal_1_$__cuda_sm10x_tcgen05_guardrail_trap_phase_invalid_during_alloc
        .type           $__internal_1_$__cuda_sm10x_tcgen05_guardrail_trap_phase_invalid_during_alloc,@function
        .size           $__internal_1_$__cuda_sm10x_tcgen05_guardrail_trap_phase_invalid_during_alloc,($__internal_2_$__cuda_sm10x_tcgen05_guardrail_trap_unallocated_columns_being_dealloced - $__internal_1_$__cuda_sm10x_tcgen05_guardrail_trap_phase_invalid_during_alloc)
$__internal_1_$__cuda_sm10x_tcgen05_guardrail_trap_phase_invalid_during_alloc:
[----:B------:R-:W-:Y:S05]  /*c4a0*/  BPT.TRAP 0x1 ;  /* 0x000000040000795c */ /* 0x000fea0000300000 */
[----:B------:R-:W-:-:S04]  /*c4b0*/  MOV R3, 0x0 ;  /* 0x0000000000037802 */ /* 0x000fc80000000f00 */
[----:B------:R-:W-:Y:S05]  /*c4c0*/  RET.REL.NODEC R2 `(_ZN7cutlass13device_kernelINS_4gemm6kernel13GemmUniversalIN4cute5tupleIJiiiiEEENS1_10collective13CollectiveMmaINS1_35MainloopSm100TmaUmmaWarpSpecializedILi5ELi2ELi2ENS5_IJNS4_1CILi2EEENSA_ILi1EEESC_EEEEENS5_IJNSA_ILi256EEESF_NSA_ILi64EEEEEEaNS5_IJlSC_lEEEaSI_NS4_8TiledMMAINS4_8MMA_AtomIJNS4_21SM100_MMA_S8_2x1SM_SSIaaiLi256ELi256ELNS4_4UMMA5MajorE0ELSN_0ELNSM_8SaturateE0EEEEEENS4_6LayoutINS5_IJSC_SC_SC_EEENS5_IJNSA_ILi0EEEST_ST_EEEEENS5_IJNS4_10UnderscoreESW_SW_EEEEENS4_18SM100_TMA_2SM_LOADENS4_14ComposedLayoutINS4_7SwizzleILi2ELi4ELi3EEENS4_18smem_ptr_flag_bitsILi8EEENSR_INS5_IJNSA_ILi8EEESG_EEENS5_IJSG_SC_EEEEEEEvNS4_8identityESZ_S19_vS1A_EENS_8epilogue10collective18CollectiveEpilogueINS1C_23Sm100TmaWarpSpecializedILi4ELi2ELi64ELb0ELb0EEEJNS5_IJNSA_ILi128EEESF_SG_EEENS5_IJNSR_IS1H_SC_EENSR_ISG_SC_EEEEEaSI_aSI_NS1C_6fusion15FusionCallbacksIS1G_NS1M_17LinearCombinationIaiaiLNS_15FloatRoundStyleE2EEES1I_S1L_JEEENS4_5SM1004TMEM4LOAD26SM100_TMEM_LOAD_32dp32b64xENS4_13SM90_TMA_LOADES19_NS4_39AutoVectorizingCopyWithAssumedAlignmentILi128EEENS4_14SM90_TMA_STOREES19_S1Y_S1Y_EEEvvEEEEvNT_6ParamsE) ;  /* 0xffffff3802cc7950 */ /* 0x000fea0003c3ffff */
        .weak           $__internal_2_$__cuda_sm10x_tcgen05_guardrail_trap_unallocated_columns_being_dealloced
        .type           $__internal_2_$__cuda_sm10x_tcgen05_guardrail_trap_unallocated_columns_being_dealloced,@function
        .size           $__internal_2_$__cuda_sm10x_tcgen05_guardrail_trap_unallocated_columns_being_dealloced,(.L_x_188 - $__internal_2_$__cuda_sm10x_tcgen05_guardrail_trap_unallocated_columns_being_dealloced)
$__internal_2_$__cuda_sm10x_tcgen05_guardrail_trap_unallocated_columns_being_dealloced:
[----:B------:R-:W-:Y:S05]  /*c4d0*/  BPT.TRAP 0x1 ;  /* 0x000000040000795c */ /* 0x000fea0000300000 */
[----:B------:R-:W-:-:S04]  /*c4e0*/  HFMA2 R3, -RZ, RZ, 0, 0 ;  /* 0x00000000ff037431 */ /* 0x000fc800000001ff */
[----:B------:R-:W-:Y:S05]  /*c4f0*/  RET.REL.NODEC R2 `(_ZN7cutlass13device_kernelINS_4gemm6kernel13GemmUniversalIN4cute5tupleIJiiiiEEENS1_10collective13CollectiveMmaINS1_35MainloopSm100TmaUmmaWarpSpecializedILi5ELi2ELi2ENS5_IJNS4_1CILi2EEENSA_ILi1EEESC_EEEEENS5_IJNSA_ILi256EEESF_NSA_ILi64EEEEEEaNS5_IJlSC_lEEEaSI_NS4_8TiledMMAINS4_8MMA_AtomIJNS4_21SM100_MMA_S8_2x1SM_SSIaaiLi256ELi256ELNS4_4UMMA5MajorE0ELSN_0ELNSM_8SaturateE0EEEEEENS4_6LayoutINS5_IJSC_SC_SC_EEENS5_IJNSA_ILi0EEEST_ST_EEEEENS5_IJNS4_10UnderscoreESW_SW_EEEEENS4_18SM100_TMA_2SM_LOADENS4_14ComposedLayoutINS4_7SwizzleILi2ELi4ELi3EEENS4_18smem_ptr_flag_bitsILi8EEENSR_INS5_IJNSA_ILi8EEESG_EEENS5_IJSG_SC_EEEEEEEvNS4_8identityESZ_S19_vS1A_EENS_8epilogue10collective18CollectiveEpilogueINS1C_23Sm100TmaWarpSpecializedILi4ELi2ELi64ELb0ELb0EEEJNS5_IJNSA_ILi128EEESF_SG_EEENS5_IJNSR_IS1H_SC_EENSR_ISG_SC_EEEEEaSI_aSI_NS1C_6fusion15FusionCallbacksIS1G_NS1M_17LinearCombinationIaiaiLNS_15FloatRoundStyleE2EEES1I_S1L_JEEENS4_5SM1004TMEM4LOAD26SM100_TMEM_LOAD_32dp32b64xENS4_13SM90_TMA_LOADES19_NS4_39AutoVectorizingCopyWithAssumedAlignmentILi128EEENS4_14SM90_TMA_STOREES19_S1Y_S1Y_EEEvvEEEEvNT_6ParamsE) ;  /* 0xffffff3802c07950 */ /* 0x000fea0003c3ffff */
.L_x_187:
[----:B------:R-:W-:-:S00]  /*c500*/  BRA `(.L_x_187) ;  /* 0xfffffffc00fc7947 */ /* 0x000fc0000383ffff */
[----:B------:R-:W-:-:S00]  /*c510*/  NOP ;  /* 0x0000000000007918 */ /* 0x000fc00000000000 */
        /* <DEDUP_REMOVED lines=14> */
.L_x_188:


//--------------------- .nv.global.init           --------------------------
	.section	.nv.global.init,"aw",@progbits
.nv.global.init:
	.type		$str$27,@object
	.size		$str$27,($str$28 - $str$27)
$str$27:
        /*0000*/ 	.byte	0x28, 0x61, 0x64, 0x64, 0x72, 0x65, 0x73, 0x73, 0x20, 0x26, 0x20, 0x6d, 0x61, 0x73, 0x6b, 0x29
        /*0010*/ 	.byte	0x20, 0x3d, 0x3d, 0x20, 0x30, 0x00
	.type		$str$28,@object
	.size		$str$28,($str$26 - $str$28)
$str$28:
        /*0016*/ 	.byte	0x2f, 0x74, 0x6d, 0x70, 0x2f, 0x63, 0x75, 0x74, 0x6c, 0x61, 0x73, 0x73, 0x5f, 0x73, 0x77, 0x65
        /*0026*/ 	.byte	0x65, 0x70, 0x5f, 0x73, 0x72, 0x63, 0x2f, 0x69, 0x6e, 0x63, 0x6c, 0x75, 0x64, 0x65, 0x2f, 0x63
        /*0036*/ 	.byte	0x75, 0x74, 0x65, 0x2f, 0x70, 0x6f, 0x69, 0x6e, 0x74, 0x65, 0x72, 0x5f, 0x66, 0x6c, 0x61, 0x67
        /*0046*/ 	.byte	0x67, 0x65, 0x64, 0x2e, 0x68, 0x70, 0x70, 0x00
	.type		$str$26,@object
	.size		$str$26,($str$25 - $str$26)
$str$26:
        /*004e*/ 	.byte	0x2f, 0x74, 0x6d, 0x70, 0x2f, 0x63, 0x75, 0x74, 0x6c, 0x61, 0x73, 0x73, 0x5f, 0x73, 0x77, 0x65
        /*005e*/ 	.byte	0x65, 0x70, 0x5f, 0x73, 0x72, 0x63, 0x2f, 0x69, 0x6e, 0x63, 0x6c, 0x75, 0x64, 0x65, 0x2f, 0x63
        /*006e*/ 	.byte	0x75, 0x74, 0x65, 0x2f, 0x61, 0x74, 0x6f, 0x6d, 0x2f, 0x63, 0x6f, 0x70, 0x79, 0x5f, 0x74, 0x72
        /*007e*/ 	.byte	0x61, 0x69, 0x74, 0x73, 0x5f, 0x73, 0x6d, 0x31, 0x30, 0x30, 0x2e, 0x68, 0x70, 0x70, 0x00
	.type		$str$25,@object
	.size		$str$25,(__unnamed_1 - $str$25)
$str$25:
        /*008d*/ 	.byte	0x28, 0x28, 0x75, 0x69, 0x6e, 0x74, 0x33, 0x32, 0x5f, 0x74, 0x28, 0x74, 0x68, 0x72, 0x65, 0x61
        /*009d*/ 	.byte	0x64, 0x49, 0x64, 0x78, 0x2e, 0x78, 0x29, 0x20, 0x2f, 0x20, 0x33, 0x32, 0x29, 0x20, 0x25, 0x20
        /*00ad*/ 	.byte	0x34, 0x29, 0x20, 0x3d, 0x3d, 0x20, 0x28, 0x28, 0x28, 0x74, 0x6d, 0x65, 0x6d, 0x5f, 0x61, 0x64
        /*00bd*/ 	.byte	0x64, 0x72, 0x20, 0x3e, 0x3e, 0x20, 0x31, 0x36, 0x29, 0x20, 0x2f, 0x20, 0x33, 0x32, 0x29, 0x20
        /*00cd*/ 	.byte	0x25, 0x20, 0x34, 0x29, 0x00
	.type		__unnamed_1,@object
	.size		__unnamed_1,(__unnamed_2 - __unnamed_1)
__unnamed_1:
        /*00d2*/ 	.byte	0x61, 0x75, 0x74, 0x6f, 0x20, 0x63, 0x75, 0x74, 0x65, 0x3a, 0x3a, 0x61, 0x73, 0x5f, 0x70, 0x6f
        /* <DEDUP_REMOVED lines=24> */
        /*0262*/ 	.byte	0x5d, 0x00
	.type		__unnamed_2,@object
	.size		__unnamed_2,(__unnamed_3 - __unnamed_2)
__unnamed_2:
        /* <DEDUP_REMOVED lines=26> */
	.type		__unnamed_3,@object
	.size		__unnamed_3,(.L_3 - __unnamed_3)
__unnamed_3:
        /* <DEDUP_REMOVED lines=42> */
        /*0696*/ 	.byte	0x43, 0x3c, 0x30, 0x3e, 0x3e, 0x3e, 0x3e, 0x5d, 0x00
.L_3:


//--------------------- .nv.shared._ZN7cutlass13device_kernelINS_4gemm6kernel13GemmUniversalIN4cute5tupleIJiiiiEEENS1_10collective13CollectiveMmaINS1_35MainloopSm100TmaUmmaWarpSpecializedILi5ELi2ELi2ENS5_IJNS4_1CILi2EEENSA_ILi1EEESC_EEEEENS5_IJNSA_ILi256EEESF_NSA_ILi64EEEEEEaNS5_IJlSC_lEEEaSI_NS4_8TiledMMAINS4_8MMA_AtomIJNS4_21SM100_MMA_S8_2x1SM_SSIaaiLi256ELi256ELNS4_4UMMA5MajorE0ELSN_0ELNSM_8SaturateE0EEEEEENS4_6LayoutINS5_IJSC_SC_SC_EEENS5_IJNSA_ILi0EEEST_ST_EEEEENS5_IJNS4_10UnderscoreESW_SW_EEEEENS4_18SM100_TMA_2SM_LOADENS4_14ComposedLayoutINS4_7SwizzleILi2ELi4ELi3EEENS4_18smem_ptr_flag_bitsILi8EEENSR_INS5_IJNSA_ILi8EEESG_EEENS5_IJSG_SC_EEEEEEEvNS4_8identityESZ_S19_vS1A_EENS_8epilogue10collective18CollectiveEpilogueINS1C_23Sm100TmaWarpSpecializedILi4ELi2ELi64ELb0ELb0EEEJNS5_IJNSA_ILi128EEESF_SG_EEENS5_IJNSR_IS1H_SC_EENSR_ISG_SC_EEEEEaSI_aSI_NS1C_6fusion15FusionCallbacksIS1G_NS1M_17LinearCombinationIaiaiLNS_15FloatRoundStyleE2EEES1I_S1L_JEEENS4_5SM1004TMEM4LOAD26SM100_TMEM_LOAD_32dp32b64xENS4_13SM90_TMA_LOADES19_NS4_39AutoVectorizingCopyWithAssumedAlignmentILi128EEENS4_14SM90_TMA_STOREES19_S1Y_S1Y_EEEvvEEEEvNT_6ParamsE --------------------------
	.section	.nv.shared._ZN7cutlass13device_kernelINS_4gemm6kernel13GemmUniversalIN4cute5tupleIJiiiiEEENS1_10collective13CollectiveMmaINS1_35MainloopSm100TmaUmmaWarpSpecializedILi5ELi2ELi2ENS5_IJNS4_1CILi2EEENSA_ILi1EEESC_EEEEENS5_IJNSA_ILi256EEESF_NSA_ILi64EEEEEEaNS5_IJlSC_lEEEaSI_NS4_8TiledMMAINS4_8MMA_AtomIJNS4_21SM100_MMA_S8_2x1SM_SSIaaiLi256ELi256ELNS4_4UMMA5MajorE0ELSN_0ELNSM_8SaturateE0EEEEEENS4_6LayoutINS5_IJSC_SC_SC_EEENS5_IJNSA_ILi0EEEST_ST_EEEEENS5_IJNS4_10UnderscoreESW_SW_EEEEENS4_18SM100_TMA_2SM_LOADENS4_14ComposedLayoutINS4_7SwizzleILi2ELi4ELi3EEENS4_18smem_ptr_flag_bitsILi8EEENSR_INS5_IJNSA_ILi8EEESG_EEENS5_IJSG_SC_EEEEEEEvNS4_8identityESZ_S19_vS1A_EENS_8epilogue10collective18CollectiveEpilogueINS1C_23Sm100TmaWarpSpecializedILi4ELi2ELi64ELb0ELb0EEEJNS5_IJNSA_ILi128EEESF_SG_EEENS5_IJNSR_IS1H_SC_EENSR_ISG_SC_EEEEEaSI_aSI_NS1C_6fusion15FusionCallbacksIS1G_NS1M_17LinearCombinationIaiaiLNS_15FloatRoundStyleE2EEES1I_S1L_JEEENS4_5SM1004TMEM4LOAD26SM100_TMEM_LOAD_32dp32b64xENS4_13SM90_TMA_LOADES19_NS4_39AutoVectorizingCopyWithAssumedAlignmentILi128EEENS4_14SM90_TMA_STOREES19_S1Y_S1Y_EEEvvEEEEvNT_6ParamsE,"aw",@nobits
	.sectionflags	@""
	.align	16
	.zero		1024


//--------------------- .nv.shared.reserved.0     --------------------------
	.section	.nv.shared.reserved.0,"aw",@nobits
	.weak		__nv_reservedSMEM_offset_0_alias
	.size		__nv_reservedSMEM_offset_0_alias, 0, 64
	.other		__nv_reservedSMEM_offset_0_alias,@"STO_CUDA_RESERVED_SHARED STV_DEFAULT"
__nv_reservedSMEM_offset_0_alias:
	.zero		0
.nv.shared.reserved.0:
	.zero		64
	.weak		__nv_reservedSMEM_tcgen05_partition
	.type		__nv_reservedSMEM_tcgen05_partition,@object
	.size		__nv_reservedSMEM_tcgen05_partition,(.L_0 - __nv_reservedSMEM_tcgen05_partition)
__nv_reservedSMEM_tcgen05_partition:
	.zero		32
.L_0:


//--------------------- .nv.global                --------------------------
	.section	.nv.global,"aw",@nobits
.nv.global:
	.type		_ZN39_INTERNAL_50968a8b_4_k_cu_dc976ec0_99504cute1_E,@object
	.size		_ZN39_INTERNAL_50968a8b_4_k_cu_dc976ec0_99504cute1_E,(_ZN39_INTERNAL_50968a8b_4_k_cu_dc976ec0_99504cuda3std3__45__cpo6cbeginE - _ZN39_INTERNAL_50968a8b_4_k_cu_dc976ec0_99504cute1_E)
_ZN39_INTERNAL_50968a8b_4_k_cu_dc976ec0_99504cute1_E:
	.zero		1
	.type		_ZN39_INTERNAL_50968a8b_4_k_cu_dc976ec0_99504cuda3std3__45__cpo6cbeginE,@object
	.size		_ZN39_INTERNAL_50968a8b_4_k_cu_dc976ec0_99504cuda3std3__45__cpo6cbeginE,(_ZN39_INTERNAL_50968a8b_4_k_cu_dc976ec0_99504cuda3std3__48in_placeE - _ZN39_INTERNAL_50968a8b_4_k_cu_dc976ec0_99504cuda3std3__45__cpo6cbeginE)
_ZN39_INTERNAL_50968a8b_4_k_cu_dc976ec0_99504cuda3std3__45__cpo6cbeginE:
	.zero		1
	.type		_ZN39_INTERNAL_50968a8b_4_k_cu_dc976ec0_99504cuda3std3__48in_placeE,@object
	.size		_ZN39_INTERNAL_50968a8b_4_k_cu_dc976ec0_99504cuda3std3__48in_placeE,(_ZN39_INTERNAL_50968a8b_4_k_cu_dc976ec0_99504cuda3std6ranges3__45__cpo9iter_moveE - _ZN39_INTERNAL_50968a8b_4_k_cu_dc976ec0_99504cuda3std3__48in_placeE)
_ZN39_INTERNAL_50968a8b_4_k_cu_dc976ec0_99504cuda3std3__48in_placeE:
	.zero		1
	.type		_ZN39_INTERNAL_50968a8b_4_k_cu_dc976ec0_99504cuda3std6ranges3__45__cpo9iter_moveE,@object
	.size		_ZN39_INTERNAL_50968a8b_4_k_cu_dc976ec0_99504cuda3std6ranges3__45__cpo9iter_moveE,(_ZN39_INTERNAL_50968a8b_4_k_cu_dc976ec0_99504cuda3std3__45__cpo5beginE - _ZN39_INTERNAL_50968a8b_4_k_cu_dc976ec0_99504cuda3std6ranges3__45__cpo9iter_moveE)
_ZN39_INTERNAL_50968a8b_4_k_cu_dc976ec0_99504cuda3std6ranges3__45__cpo9iter_moveE:
	.zero		1
	.type		_ZN39_INTERNAL_50968a8b_4_k_cu_dc976ec0_99504cuda3std3__45__cpo5beginE,@object
	.size		_ZN39_INTERNAL_50968a8b_4_k_cu_dc976ec0_99504cuda3std3__45__cpo5beginE,(_ZN39_INTERNAL_50968a8b_4_k_cu_dc976ec0_99504cuda3std3__441_GLOBAL__N__50968a8b_4_k_cu_dc976ec0_99506ignoreE - _ZN39_INTERNAL_50968a8b_4_k_cu_dc976ec0_99504cuda3std3__45__cpo5beginE)
_ZN39_INTERNAL_50968a8b_4_k_cu_dc976ec0_99504cuda3std3__45__cpo5beginE:
	.zero		1
	.type		_ZN39_INTERNAL_50968a8b_4_k_cu_dc976ec0_99504cuda3std3__441_GLOBAL__N__50968a8b_4_k_cu_dc976ec0_99506ignoreE,@object
	.size		_ZN39_INTERNAL_50968a8b_4_k_cu_dc976ec0_99504cuda3std3__441_GLOBAL__N__50968a8b_4_k_cu_dc976ec0_99506ignoreE,(_ZN39_INTERNAL_50968a8b_4_k_cu_dc976ec0_99504cute7productE - _ZN39_INTERNAL_50968a8b_4_k_cu_dc976ec0_99504cuda3std3__441_GLOBAL__N__50968a8b_4_k_cu_dc976ec0_99506ignoreE)
_ZN39_INTERNAL_50968a8b_4_k_cu_dc976ec0_99504cuda3std3__441_GLOBAL__N__50968a8b_4_k_cu_dc976ec0_99506ignoreE:
	.zero		1
	.type		_ZN39_INTERNAL_50968a8b_4_k_cu_dc976ec0_99504cute7productE,@object
	.size		_ZN39_INTERNAL_50968a8b_4_k_cu_dc976ec0_99504cute7productE,(_ZN39_INTERNAL_50968a8b_4_k_cu_dc976ec0_99504cuda3std3__45__cpo3endE - _ZN39_INTERNAL_50968a8b_4_k_cu_dc976ec0_99504cute7productE)
_ZN39_INTERNAL_50968a8b_4_k_cu_dc976ec0_99504cute7productE:
	.zero		1
	.type		_ZN39_INTERNAL_50968a8b_4_k_cu_dc976ec0_99504cuda3std3__45__cpo3endE,@object
	.size		_ZN39_INTERNAL_50968a8b_4_k_cu_dc976ec0_99504cuda3std3__45__cpo3endE,(_ZN39_INTERNAL_50968a8b_4_k_cu_dc976ec0_99504cuda3std3__419piecewise_constructE - _ZN39_INTERNAL_50968a8b_4_k_cu_dc976ec0_99504cuda3std3__45__cpo3endE)
_ZN39_INTERNAL_50968a8b_4_k_cu_dc976ec0_99504cuda3std3__45__cpo3endE:
	.zero		1
	.type		_ZN39_INTERNAL_50968a8b_4_k_cu_dc976ec0_99504cuda3std3__419piecewise_constructE,@object
	.size		_ZN39_INTERNAL_50968a8b_4_k_cu_dc976ec0_99504cuda3std3__419piecewise_constructE,(_ZN39_INTERNAL_50968a8b_4_k_cu_dc976ec0_99504cuda3std3__45__cpo4cendE - _ZN39_INTERNAL_50968a8b_4_k_cu_dc976ec0_99504cuda3std3__419piecewise_constructE)
_ZN39_INTERNAL_50968a8b_4_k_cu_dc976ec0_99504cuda3std3__419piecewise_constructE:
	.zero		1
	.type		_ZN39_INTERNAL_50968a8b_4_k_cu_dc976ec0_99504cuda3std3__45__cpo4cendE,@object
	.size		_ZN39_INTERNAL_50968a8b_4_k_cu_dc976ec0_99504cuda3std3__45__cpo4cendE,(_ZN39_INTERNAL_50968a8b_4_k_cu_dc976ec0_99504cuda3std6ranges3__45__cpo4swapE - _ZN39_INTERNAL_50968a8b_4_k_cu_dc976ec0_99504cuda3std3__45__cpo4cendE)
_ZN39_INTERNAL_50968a8b_4_k_cu_dc976ec0_99504cuda3std3__45__cpo4cendE:
	.zero		1
	.type		_ZN39_INTERNAL_50968a8b_4_k_cu_dc976ec0_99504cuda3std6ranges3__45__cpo4swapE,@object
	.size		_ZN39_INTERNAL_50968a8b_4_k_cu_dc976ec0_99504cuda3std6ranges3__45__cpo4swapE,(.L_11 - _ZN39_INTERNAL_50968a8b_4_k_cu_dc976ec0_99504cuda3std6ranges3__45__cpo4swapE)
_ZN39_INTERNAL_50968a8b_4_k_cu_dc976ec0_99504cuda3std6ranges3__45__cpo4swapE:
	.zero		1
.L_11:


//--------------------- .nv.constant0._ZN7cutlass13device_kernelINS_4gemm6kernel13GemmUniversalIN4cute5tupleIJiiiiEEENS1_10collective13CollectiveMmaINS1_35MainloopSm100TmaUmmaWarpSpecializedILi5ELi2ELi2ENS5_IJNS4_1CILi2EEENSA_ILi1EEESC_EEEEENS5_IJNSA_ILi256EEESF_NSA_ILi64EEEEEEaNS5_IJlSC_lEEEaSI_NS4_8TiledMMAINS4_8MMA_AtomIJNS4_21SM100_MMA_S8_2x1SM_SSIaaiLi256ELi256ELNS4_4UMMA5MajorE0ELSN_0ELNSM_8SaturateE0EEEEEENS4_6LayoutINS5_IJSC_SC_SC_EEENS5_IJNSA_ILi0EEEST_ST_EEEEENS5_IJNS4_10UnderscoreESW_SW_EEEEENS4_18SM100_TMA_2SM_LOADENS4_14ComposedLayoutINS4_7SwizzleILi2ELi4ELi3EEENS4_18smem_ptr_flag_bitsILi8EEENSR_INS5_IJNSA_ILi8EEESG_EEENS5_IJSG_SC_EEEEEEEvNS4_8identityESZ_S19_vS1A_EENS_8epilogue10collective18CollectiveEpilogueINS1C_23Sm100TmaWarpSpecializedILi4ELi2ELi64ELb0ELb0EEEJNS5_IJNSA_ILi128EEESF_SG_EEENS5_IJNSR_IS1H_SC_EENSR_ISG_SC_EEEEEaSI_aSI_NS1C_6fusion15FusionCallbacksIS1G_NS1M_17LinearCombinationIaiaiLNS_15FloatRoundStyleE2EEES1I_S1L_JEEENS4_5SM1004TMEM4LOAD26SM100_TMEM_LOAD_32dp32b64xENS4_13SM90_TMA_LOADES19_NS4_39AutoVectorizingCopyWithAssumedAlignmentILi128EEENS4_14SM90_TMA_STOREES19_S1Y_S1Y_EEEvvEEEEvNT_6ParamsE --------------------------
	.section	.nv.constant0._ZN7cutlass13device_kernelINS_4gemm6kernel13GemmUniversalIN4cute5tupleIJiiiiEEENS1_10collective13CollectiveMmaINS1_35MainloopSm100TmaUmmaWarpSpecializedILi5ELi2ELi2ENS5_IJNS4_1CILi2EEENSA_ILi1EEESC_EEEEENS5_IJNSA_ILi256EEESF_NSA_ILi64EEEEEEaNS5_IJlSC_lEEEaSI_NS4_8TiledMMAINS4_8MMA_AtomIJNS4_21SM100_MMA_S8_2x1SM_SSIaaiLi256ELi256ELNS4_4UMMA5MajorE0ELSN_0ELNSM_8SaturateE0EEEEEENS4_6LayoutINS5_IJSC_SC_SC_EEENS5_IJNSA_ILi0EEEST_ST_EEEEENS5_IJNS4_10UnderscoreESW_SW_EEEEENS4_18SM100_TMA_2SM_LOADENS4_14ComposedLayoutINS4_7SwizzleILi2ELi4ELi3EEENS4_18smem_ptr_flag_bitsILi8EEENSR_INS5_IJNSA_ILi8EEESG_EEENS5_IJSG_SC_EEEEEEEvNS4_8identityESZ_S19_vS1A_EENS_8epilogue10collective18CollectiveEpilogueINS1C_23Sm100TmaWarpSpecializedILi4ELi2ELi64ELb0ELb0EEEJNS5_IJNSA_ILi128EEESF_SG_EEENS5_IJNSR_IS1H_SC_EENSR_ISG_SC_EEEEEaSI_aSI_NS1C_6fusion15FusionCallbacksIS1G_NS1M_17LinearCombinationIaiaiLNS_15FloatRoundStyleE2EEES1I_S1L_JEEENS4_5SM1004TMEM4LOAD26SM100_TMEM_LOAD_32dp32b64xENS4_13SM90_TMA_LOADES19_NS4_39AutoVectorizingCopyWithAssumedAlignmentILi128EEENS4_14SM90_TMA_STOREES19_S1Y_S1Y_EEEvvEEEEvNT_6ParamsE,"a",@progbits
	.sectionflags	@""
	.align	4
.nv.constant0._ZN7cutlass13device_kernelINS_4gemm6kernel13GemmUniversalIN4cute5tupleIJiiiiEEENS1_10collective13CollectiveMmaINS1_35MainloopSm100TmaUmmaWarpSpecializedILi5ELi2ELi2ENS5_IJNS4_1CILi2EEENSA_ILi1EEESC_EEEEENS5_IJNSA_ILi256EEESF_NSA_ILi64EEEEEEaNS5_IJlSC_lEEEaSI_NS4_8TiledMMAINS4_8MMA_AtomIJNS4_21SM100_MMA_S8_2x1SM_SSIaaiLi256ELi256ELNS4_4UMMA5MajorE0ELSN_0ELNSM_8SaturateE0EEEEEENS4_6LayoutINS5_IJSC_SC_SC_EEENS5_IJNSA_ILi0EEEST_ST_EEEEENS5_IJNS4_10UnderscoreESW_SW_EEEEENS4_18SM100_TMA_2SM_LOADENS4_14ComposedLayoutINS4_7SwizzleILi2ELi4ELi3EEENS4_18smem_ptr_flag_bitsILi8EEENSR_INS5_IJNSA_ILi8EEESG_EEENS5_IJSG_SC_EEEEEEEvNS4_8identityESZ_S19_vS1A_EENS_8epilogue10collective18CollectiveEpilogueINS1C_23Sm100TmaWarpSpecializedILi4ELi2ELi64ELb0ELb0EEEJNS5_IJNSA_ILi128EEESF_SG_EEENS5_IJNSR_IS1H_SC_EENSR_ISG_SC_EEEEEaSI_aSI_NS1C_6fusion15FusionCallbacksIS1G_NS1M_17LinearCombinationIaiaiLNS_15FloatRoundStyleE2EEES1I_S1L_JEEENS4_5SM1004TMEM4LOAD26SM100_TMEM_LOAD_32dp32b64xENS4_13SM90_TMA_LOADES19_NS4_39AutoVectorizingCopyWithAssumedAlignmentILi128EEENS4_14SM90_TMA_STOREES19_S1Y_S1Y_EEEvvEEEEvNT_6ParamsE:
	.zero		2944


//--------------------- SYMBOLS --------------------------

	.type		.nv.reservedSmem.offset0,@object
	.size		.nv.reservedSmem.offset0,0x4
	.type		.nv.reservedSmem.cap,@object
	.size		.nv.reservedSmem.cap,0x4
	.type		__assertfail,@function
